//
// Generated by NVIDIA NVVM Compiler
//
// Compiler Build ID: CL-36424714
// Cuda compilation tools, release 13.0, V13.0.88
// Based on NVVM 20.0.0
//

.version 9.0
.target sm_100
.address_size 64

	// .globl	_Z12curl_vanillaPdS_S_S_S_S_S_S_S_S_S_S_S_S_S_S_S_S_S_iiS_S_S_
// _ZZ10mxm_sharedPdiS_iS_iE2as has been demoted
// _ZZ10mxm_sharedPdiS_iS_iE2bs has been demoted

.visible .entry _Z12curl_vanillaPdS_S_S_S_S_S_S_S_S_S_S_S_S_S_S_S_S_S_iiS_S_S_(
	.param .u64 .ptr .align 1 _Z12curl_vanillaPdS_S_S_S_S_S_S_S_S_S_S_S_S_S_S_S_S_S_iiS_S_S__param_0,
	.param .u64 .ptr .align 1 _Z12curl_vanillaPdS_S_S_S_S_S_S_S_S_S_S_S_S_S_S_S_S_S_iiS_S_S__param_1,
	.param .u64 .ptr .align 1 _Z12curl_vanillaPdS_S_S_S_S_S_S_S_S_S_S_S_S_S_S_S_S_S_iiS_S_S__param_2,
	.param .u64 .ptr .align 1 _Z12curl_vanillaPdS_S_S_S_S_S_S_S_S_S_S_S_S_S_S_S_S_S_iiS_S_S__param_3,
	.param .u64 .ptr .align 1 _Z12curl_vanillaPdS_S_S_S_S_S_S_S_S_S_S_S_S_S_S_S_S_S_iiS_S_S__param_4,
	.param .u64 .ptr .align 1 _Z12curl_vanillaPdS_S_S_S_S_S_S_S_S_S_S_S_S_S_S_S_S_S_iiS_S_S__param_5,
	.param .u64 .ptr .align 1 _Z12curl_vanillaPdS_S_S_S_S_S_S_S_S_S_S_S_S_S_S_S_S_S_iiS_S_S__param_6,
	.param .u64 .ptr .align 1 _Z12curl_vanillaPdS_S_S_S_S_S_S_S_S_S_S_S_S_S_S_S_S_S_iiS_S_S__param_7,
	.param .u64 .ptr .align 1 _Z12curl_vanillaPdS_S_S_S_S_S_S_S_S_S_S_S_S_S_S_S_S_S_iiS_S_S__param_8,
	.param .u64 .ptr .align 1 _Z12curl_vanillaPdS_S_S_S_S_S_S_S_S_S_S_S_S_S_S_S_S_S_iiS_S_S__param_9,
	.param .u64 .ptr .align 1 _Z12curl_vanillaPdS_S_S_S_S_S_S_S_S_S_S_S_S_S_S_S_S_S_iiS_S_S__param_10,
	.param .u64 .ptr .align 1 _Z12curl_vanillaPdS_S_S_S_S_S_S_S_S_S_S_S_S_S_S_S_S_S_iiS_S_S__param_11,
	.param .u64 .ptr .align 1 _Z12curl_vanillaPdS_S_S_S_S_S_S_S_S_S_S_S_S_S_S_S_S_S_iiS_S_S__param_12,
	.param .u64 .ptr .align 1 _Z12curl_vanillaPdS_S_S_S_S_S_S_S_S_S_S_S_S_S_S_S_S_S_iiS_S_S__param_13,
	.param .u64 .ptr .align 1 _Z12curl_vanillaPdS_S_S_S_S_S_S_S_S_S_S_S_S_S_S_S_S_S_iiS_S_S__param_14,
	.param .u64 .ptr .align 1 _Z12curl_vanillaPdS_S_S_S_S_S_S_S_S_S_S_S_S_S_S_S_S_S_iiS_S_S__param_15,
	.param .u64 .ptr .align 1 _Z12curl_vanillaPdS_S_S_S_S_S_S_S_S_S_S_S_S_S_S_S_S_S_iiS_S_S__param_16,
	.param .u64 .ptr .align 1 _Z12curl_vanillaPdS_S_S_S_S_S_S_S_S_S_S_S_S_S_S_S_S_S_iiS_S_S__param_17,
	.param .u64 .ptr .align 1 _Z12curl_vanillaPdS_S_S_S_S_S_S_S_S_S_S_S_S_S_S_S_S_S_iiS_S_S__param_18,
	.param .u32 _Z12curl_vanillaPdS_S_S_S_S_S_S_S_S_S_S_S_S_S_S_S_S_S_iiS_S_S__param_19,
	.param .u32 _Z12curl_vanillaPdS_S_S_S_S_S_S_S_S_S_S_S_S_S_S_S_S_S_iiS_S_S__param_20,
	.param .u64 .ptr .align 1 _Z12curl_vanillaPdS_S_S_S_S_S_S_S_S_S_S_S_S_S_S_S_S_S_iiS_S_S__param_21,
	.param .u64 .ptr .align 1 _Z12curl_vanillaPdS_S_S_S_S_S_S_S_S_S_S_S_S_S_S_S_S_S_iiS_S_S__param_22,
	.param .u64 .ptr .align 1 _Z12curl_vanillaPdS_S_S_S_S_S_S_S_S_S_S_S_S_S_S_S_S_S_iiS_S_S__param_23
)
{
	.reg .pred 	%p<3>;
	.reg .b32 	%r<15>;
	.reg .b64 	%rd<90>;
	.reg .b64 	%fd<83>;

	ld.param.u32 	%r8, [_Z12curl_vanillaPdS_S_S_S_S_S_S_S_S_S_S_S_S_S_S_S_S_S_iiS_S_S__param_20];
	setp.lt.s32 	%p1, %r8, 1;
	@%p1 bra 	$L__BB0_3;
	ld.param.u64 	%rd89, [_Z12curl_vanillaPdS_S_S_S_S_S_S_S_S_S_S_S_S_S_S_S_S_S_iiS_S_S__param_23];
	ld.param.u64 	%rd88, [_Z12curl_vanillaPdS_S_S_S_S_S_S_S_S_S_S_S_S_S_S_S_S_S_iiS_S_S__param_22];
	ld.param.u64 	%rd87, [_Z12curl_vanillaPdS_S_S_S_S_S_S_S_S_S_S_S_S_S_S_S_S_S_iiS_S_S__param_21];
	ld.param.u64 	%rd84, [_Z12curl_vanillaPdS_S_S_S_S_S_S_S_S_S_S_S_S_S_S_S_S_S_iiS_S_S__param_16];
	ld.param.u64 	%rd83, [_Z12curl_vanillaPdS_S_S_S_S_S_S_S_S_S_S_S_S_S_S_S_S_S_iiS_S_S__param_15];
	ld.param.u64 	%rd80, [_Z12curl_vanillaPdS_S_S_S_S_S_S_S_S_S_S_S_S_S_S_S_S_S_iiS_S_S__param_12];
	ld.param.u64 	%rd79, [_Z12curl_vanillaPdS_S_S_S_S_S_S_S_S_S_S_S_S_S_S_S_S_S_iiS_S_S__param_11];
	ld.param.u64 	%rd77, [_Z12curl_vanillaPdS_S_S_S_S_S_S_S_S_S_S_S_S_S_S_S_S_S_iiS_S_S__param_9];
	ld.param.u64 	%rd74, [_Z12curl_vanillaPdS_S_S_S_S_S_S_S_S_S_S_S_S_S_S_S_S_S_iiS_S_S__param_6];
	ld.param.u64 	%rd73, [_Z12curl_vanillaPdS_S_S_S_S_S_S_S_S_S_S_S_S_S_S_S_S_S_iiS_S_S__param_5];
	ld.param.u64 	%rd72, [_Z12curl_vanillaPdS_S_S_S_S_S_S_S_S_S_S_S_S_S_S_S_S_S_iiS_S_S__param_4];
	ld.param.u64 	%rd71, [_Z12curl_vanillaPdS_S_S_S_S_S_S_S_S_S_S_S_S_S_S_S_S_S_iiS_S_S__param_3];
	ld.param.u64 	%rd70, [_Z12curl_vanillaPdS_S_S_S_S_S_S_S_S_S_S_S_S_S_S_S_S_S_iiS_S_S__param_2];
	neg.s32 	%r14, %r8;
	mov.u32 	%r9, %tid.x;
	mov.u32 	%r10, %ntid.x;
	mov.u32 	%r11, %ctaid.x;
	mad.lo.s32 	%r13, %r11, %r10, %r9;
	cvta.to.global.u64 	%rd1, %rd83;
	cvta.to.global.u64 	%rd2, %rd84;
	cvta.to.global.u64 	%rd3, %rd72;
	cvta.to.global.u64 	%rd4, %rd80;
	cvta.to.global.u64 	%rd5, %rd70;
	cvta.to.global.u64 	%rd6, %rd73;
	cvta.to.global.u64 	%rd7, %rd87;
	cvta.to.global.u64 	%rd8, %rd77;
	cvta.to.global.u64 	%rd9, %rd79;
	cvta.to.global.u64 	%rd10, %rd71;
	cvta.to.global.u64 	%rd11, %rd74;
	cvta.to.global.u64 	%rd12, %rd88;
	cvta.to.global.u64 	%rd13, %rd89;
$L__BB0_2:
	ld.param.u32 	%r12, [_Z12curl_vanillaPdS_S_S_S_S_S_S_S_S_S_S_S_S_S_S_S_S_S_iiS_S_S__param_19];
	ld.param.u64 	%rd86, [_Z12curl_vanillaPdS_S_S_S_S_S_S_S_S_S_S_S_S_S_S_S_S_S_iiS_S_S__param_18];
	ld.param.u64 	%rd85, [_Z12curl_vanillaPdS_S_S_S_S_S_S_S_S_S_S_S_S_S_S_S_S_S_iiS_S_S__param_17];
	ld.param.u64 	%rd82, [_Z12curl_vanillaPdS_S_S_S_S_S_S_S_S_S_S_S_S_S_S_S_S_S_iiS_S_S__param_14];
	ld.param.u64 	%rd81, [_Z12curl_vanillaPdS_S_S_S_S_S_S_S_S_S_S_S_S_S_S_S_S_S_iiS_S_S__param_13];
	ld.param.u64 	%rd78, [_Z12curl_vanillaPdS_S_S_S_S_S_S_S_S_S_S_S_S_S_S_S_S_S_iiS_S_S__param_10];
	ld.param.u64 	%rd76, [_Z12curl_vanillaPdS_S_S_S_S_S_S_S_S_S_S_S_S_S_S_S_S_S_iiS_S_S__param_8];
	ld.param.u64 	%rd75, [_Z12curl_vanillaPdS_S_S_S_S_S_S_S_S_S_S_S_S_S_S_S_S_S_iiS_S_S__param_7];
	ld.param.u64 	%rd69, [_Z12curl_vanillaPdS_S_S_S_S_S_S_S_S_S_S_S_S_S_S_S_S_S_iiS_S_S__param_1];
	ld.param.u64 	%rd68, [_Z12curl_vanillaPdS_S_S_S_S_S_S_S_S_S_S_S_S_S_S_S_S_S_iiS_S_S__param_0];
	mul.wide.s32 	%rd36, %r13, 8;
	add.s64 	%rd37, %rd13, %rd36;
	add.s64 	%rd38, %rd12, %rd36;
	add.s64 	%rd39, %rd11, %rd36;
	add.s64 	%rd40, %rd10, %rd36;
	cvta.to.global.u64 	%rd41, %rd68;
	add.s64 	%rd42, %rd41, %rd36;
	add.s64 	%rd43, %rd9, %rd36;
	cvta.to.global.u64 	%rd44, %rd78;
	add.s64 	%rd45, %rd44, %rd36;
	add.s64 	%rd46, %rd8, %rd36;
	add.s64 	%rd47, %rd7, %rd36;
	cvta.to.global.u64 	%rd48, %rd76;
	add.s64 	%rd49, %rd48, %rd36;
	cvta.to.global.u64 	%rd50, %rd82;
	add.s64 	%rd51, %rd50, %rd36;
	add.s64 	%rd52, %rd6, %rd36;
	cvta.to.global.u64 	%rd53, %rd81;
	add.s64 	%rd54, %rd53, %rd36;
	add.s64 	%rd55, %rd5, %rd36;
	add.s64 	%rd56, %rd4, %rd36;
	cvta.to.global.u64 	%rd57, %rd75;
	add.s64 	%rd58, %rd57, %rd36;
	cvta.to.global.u64 	%rd59, %rd85;
	add.s64 	%rd60, %rd59, %rd36;
	add.s64 	%rd61, %rd3, %rd36;
	add.s64 	%rd62, %rd2, %rd36;
	cvta.to.global.u64 	%rd63, %rd69;
	add.s64 	%rd64, %rd63, %rd36;
	add.s64 	%rd65, %rd1, %rd36;
	cvta.to.global.u64 	%rd66, %rd86;
	add.s64 	%rd67, %rd66, %rd36;
	ld.global.f64 	%fd1, [%rd67];
	ld.global.f64 	%fd2, [%rd65];
	mul.f64 	%fd3, %fd1, %fd2;
	ld.global.f64 	%fd4, [%rd64];
	ld.global.f64 	%fd5, [%rd62];
	mul.f64 	%fd6, %fd1, %fd5;
	ld.global.f64 	%fd7, [%rd61];
	mul.f64 	%fd8, %fd6, %fd7;
	fma.rn.f64 	%fd9, %fd3, %fd4, %fd8;
	ld.global.f64 	%fd10, [%rd60];
	mul.f64 	%fd11, %fd1, %fd10;
	ld.global.f64 	%fd12, [%rd58];
	fma.rn.f64 	%fd13, %fd11, %fd12, %fd9;
	ld.global.f64 	%fd14, [%rd56];
	mul.f64 	%fd15, %fd1, %fd14;
	ld.global.f64 	%fd16, [%rd55];
	mul.f64 	%fd17, %fd15, %fd16;
	sub.f64 	%fd18, %fd13, %fd17;
	ld.global.f64 	%fd19, [%rd54];
	mul.f64 	%fd20, %fd1, %fd19;
	ld.global.f64 	%fd21, [%rd52];
	mul.f64 	%fd22, %fd20, %fd21;
	sub.f64 	%fd23, %fd18, %fd22;
	ld.global.f64 	%fd24, [%rd51];
	mul.f64 	%fd25, %fd1, %fd24;
	ld.global.f64 	%fd26, [%rd49];
	mul.f64 	%fd27, %fd25, %fd26;
	sub.f64 	%fd28, %fd23, %fd27;
	st.global.f64 	[%rd47], %fd28;
	ld.global.f64 	%fd29, [%rd46];
	mul.f64 	%fd30, %fd1, %fd29;
	ld.global.f64 	%fd31, [%rd55];
	ld.global.f64 	%fd32, [%rd45];
	mul.f64 	%fd33, %fd1, %fd32;
	ld.global.f64 	%fd34, [%rd52];
	mul.f64 	%fd35, %fd33, %fd34;
	fma.rn.f64 	%fd36, %fd30, %fd31, %fd35;
	ld.global.f64 	%fd37, [%rd43];
	mul.f64 	%fd38, %fd1, %fd37;
	ld.global.f64 	%fd39, [%rd49];
	fma.rn.f64 	%fd40, %fd38, %fd39, %fd36;
	ld.global.f64 	%fd41, [%rd65];
	mul.f64 	%fd42, %fd1, %fd41;
	ld.global.f64 	%fd43, [%rd42];
	mul.f64 	%fd44, %fd42, %fd43;
	sub.f64 	%fd45, %fd40, %fd44;
	ld.global.f64 	%fd46, [%rd62];
	mul.f64 	%fd47, %fd1, %fd46;
	ld.global.f64 	%fd48, [%rd40];
	mul.f64 	%fd49, %fd47, %fd48;
	sub.f64 	%fd50, %fd45, %fd49;
	ld.global.f64 	%fd51, [%rd60];
	mul.f64 	%fd52, %fd1, %fd51;
	ld.global.f64 	%fd53, [%rd39];
	mul.f64 	%fd54, %fd52, %fd53;
	sub.f64 	%fd55, %fd50, %fd54;
	st.global.f64 	[%rd38], %fd55;
	ld.global.f64 	%fd56, [%rd56];
	mul.f64 	%fd57, %fd1, %fd56;
	ld.global.f64 	%fd58, [%rd42];
	ld.global.f64 	%fd59, [%rd54];
	mul.f64 	%fd60, %fd1, %fd59;
	ld.global.f64 	%fd61, [%rd40];
	mul.f64 	%fd62, %fd60, %fd61;
	fma.rn.f64 	%fd63, %fd57, %fd58, %fd62;
	ld.global.f64 	%fd64, [%rd51];
	mul.f64 	%fd65, %fd1, %fd64;
	ld.global.f64 	%fd66, [%rd39];
	fma.rn.f64 	%fd67, %fd65, %fd66, %fd63;
	ld.global.f64 	%fd68, [%rd46];
	mul.f64 	%fd69, %fd1, %fd68;
	ld.global.f64 	%fd70, [%rd64];
	mul.f64 	%fd71, %fd69, %fd70;
	sub.f64 	%fd72, %fd67, %fd71;
	ld.global.f64 	%fd73, [%rd45];
	mul.f64 	%fd74, %fd1, %fd73;
	ld.global.f64 	%fd75, [%rd61];
	mul.f64 	%fd76, %fd74, %fd75;
	sub.f64 	%fd77, %fd72, %fd76;
	ld.global.f64 	%fd78, [%rd43];
	mul.f64 	%fd79, %fd1, %fd78;
	ld.global.f64 	%fd80, [%rd58];
	mul.f64 	%fd81, %fd79, %fd80;
	sub.f64 	%fd82, %fd77, %fd81;
	st.global.f64 	[%rd37], %fd82;
	add.s32 	%r14, %r14, 1;
	setp.ne.s32 	%p2, %r14, 0;
	add.s32 	%r13, %r13, %r12;
	@%p2 bra 	$L__BB0_2;
$L__BB0_3:
	ret;

}
	// .globl	_Z11mxm_vanillaPdiS_iS_iii
.visible .entry _Z11mxm_vanillaPdiS_iS_iii(
	.param .u64 .ptr .align 1 _Z11mxm_vanillaPdiS_iS_iii_param_0,
	.param .u32 _Z11mxm_vanillaPdiS_iS_iii_param_1,
	.param .u64 .ptr .align 1 _Z11mxm_vanillaPdiS_iS_iii_param_2,
	.param .u32 _Z11mxm_vanillaPdiS_iS_iii_param_3,
	.param .u64 .ptr .align 1 _Z11mxm_vanillaPdiS_iS_iii_param_4,
	.param .u32 _Z11mxm_vanillaPdiS_iS_iii_param_5,
	.param .u32 _Z11mxm_vanillaPdiS_iS_iii_param_6,
	.param .u32 _Z11mxm_vanillaPdiS_iS_iii_param_7
)
{
	.reg .pred 	%p<53>;
	.reg .b32 	%r<190>;
	.reg .b64 	%rd<156>;
	.reg .b64 	%fd<200>;

	ld.param.u64 	%rd5, [_Z11mxm_vanillaPdiS_iS_iii_param_0];
	ld.param.u32 	%r91, [_Z11mxm_vanillaPdiS_iS_iii_param_1];
	ld.param.u64 	%rd6, [_Z11mxm_vanillaPdiS_iS_iii_param_2];
	ld.param.u32 	%r92, [_Z11mxm_vanillaPdiS_iS_iii_param_3];
	ld.param.u64 	%rd7, [_Z11mxm_vanillaPdiS_iS_iii_param_4];
	ld.param.u32 	%r93, [_Z11mxm_vanillaPdiS_iS_iii_param_5];
	ld.param.u32 	%r94, [_Z11mxm_vanillaPdiS_iS_iii_param_6];
	ld.param.u32 	%r95, [_Z11mxm_vanillaPdiS_iS_iii_param_7];
	cvta.to.global.u64 	%rd1, %rd6;
	cvta.to.global.u64 	%rd2, %rd5;
	cvta.to.global.u64 	%rd3, %rd7;
	mov.u32 	%r96, %ctaid.y;
	mov.u32 	%r97, %ntid.y;
	mov.u32 	%r98, %tid.y;
	mad.lo.s32 	%r1, %r96, %r97, %r98;
	mov.u32 	%r99, %ctaid.x;
	mov.u32 	%r100, %ntid.x;
	mov.u32 	%r101, %tid.x;
	mad.lo.s32 	%r2, %r99, %r100, %r101;
	setp.ge.s32 	%p1, %r1, %r91;
	setp.ge.s32 	%p2, %r2, %r93;
	or.pred  	%p3, %p1, %p2;
	@%p3 bra 	$L__BB1_71;
	setp.ne.s32 	%p4, %r94, 1;
	@%p4 bra 	$L__BB1_15;
	setp.lt.s32 	%p44, %r92, 1;
	mov.f64 	%fd183, 0d0000000000000000;
	@%p44 bra 	$L__BB1_14;
	mul.lo.s32 	%r3, %r92, %r2;
	and.b32  	%r4, %r92, 7;
	setp.lt.u32 	%p45, %r92, 8;
	mov.f64 	%fd183, 0d0000000000000000;
	mov.b32 	%r166, 0;
	@%p45 bra 	$L__BB1_6;
	and.b32  	%r166, %r92, 2147483640;
	neg.s32 	%r164, %r166;
	shl.b32 	%r7, %r91, 3;
	add.s64 	%rd4, %rd1, 32;
	mov.f64 	%fd183, 0d0000000000000000;
	mul.wide.s32 	%rd128, %r91, 8;
	mov.u32 	%r162, %r3;
	mov.u32 	%r163, %r1;
$L__BB1_5:
	.pragma "nounroll";
	mul.wide.s32 	%rd124, %r162, 8;
	add.s64 	%rd125, %rd4, %rd124;
	mul.wide.s32 	%rd126, %r163, 8;
	add.s64 	%rd127, %rd2, %rd126;
	ld.global.f64 	%fd133, [%rd127];
	ld.global.f64 	%fd134, [%rd125+-32];
	fma.rn.f64 	%fd135, %fd133, %fd134, %fd183;
	add.s64 	%rd129, %rd127, %rd128;
	ld.global.f64 	%fd136, [%rd129];
	ld.global.f64 	%fd137, [%rd125+-24];
	fma.rn.f64 	%fd138, %fd136, %fd137, %fd135;
	add.s64 	%rd130, %rd129, %rd128;
	ld.global.f64 	%fd139, [%rd130];
	ld.global.f64 	%fd140, [%rd125+-16];
	fma.rn.f64 	%fd141, %fd139, %fd140, %fd138;
	add.s64 	%rd131, %rd130, %rd128;
	ld.global.f64 	%fd142, [%rd131];
	ld.global.f64 	%fd143, [%rd125+-8];
	fma.rn.f64 	%fd144, %fd142, %fd143, %fd141;
	add.s64 	%rd132, %rd131, %rd128;
	ld.global.f64 	%fd145, [%rd132];
	ld.global.f64 	%fd146, [%rd125];
	fma.rn.f64 	%fd147, %fd145, %fd146, %fd144;
	add.s64 	%rd133, %rd132, %rd128;
	ld.global.f64 	%fd148, [%rd133];
	ld.global.f64 	%fd149, [%rd125+8];
	fma.rn.f64 	%fd150, %fd148, %fd149, %fd147;
	add.s64 	%rd134, %rd133, %rd128;
	ld.global.f64 	%fd151, [%rd134];
	ld.global.f64 	%fd152, [%rd125+16];
	fma.rn.f64 	%fd153, %fd151, %fd152, %fd150;
	add.s64 	%rd135, %rd134, %rd128;
	ld.global.f64 	%fd154, [%rd135];
	ld.global.f64 	%fd155, [%rd125+24];
	fma.rn.f64 	%fd183, %fd154, %fd155, %fd153;
	add.s32 	%r164, %r164, 8;
	add.s32 	%r163, %r163, %r7;
	add.s32 	%r162, %r162, 8;
	setp.ne.s32 	%p46, %r164, 0;
	@%p46 bra 	$L__BB1_5;
$L__BB1_6:
	setp.eq.s32 	%p47, %r4, 0;
	@%p47 bra 	$L__BB1_14;
	and.b32  	%r15, %r92, 3;
	setp.lt.u32 	%p48, %r4, 4;
	@%p48 bra 	$L__BB1_9;
	mad.lo.s32 	%r154, %r166, %r91, %r1;
	mul.wide.s32 	%rd136, %r154, 8;
	add.s64 	%rd137, %rd2, %rd136;
	ld.global.f64 	%fd157, [%rd137];
	add.s32 	%r155, %r166, %r3;
	mul.wide.s32 	%rd138, %r155, 8;
	add.s64 	%rd139, %rd1, %rd138;
	ld.global.f64 	%fd158, [%rd139];
	fma.rn.f64 	%fd159, %fd157, %fd158, %fd183;
	mul.wide.s32 	%rd140, %r91, 8;
	add.s64 	%rd141, %rd137, %rd140;
	ld.global.f64 	%fd160, [%rd141];
	ld.global.f64 	%fd161, [%rd139+8];
	fma.rn.f64 	%fd162, %fd160, %fd161, %fd159;
	add.s64 	%rd142, %rd141, %rd140;
	ld.global.f64 	%fd163, [%rd142];
	ld.global.f64 	%fd164, [%rd139+16];
	fma.rn.f64 	%fd165, %fd163, %fd164, %fd162;
	add.s64 	%rd143, %rd142, %rd140;
	ld.global.f64 	%fd166, [%rd143];
	ld.global.f64 	%fd167, [%rd139+24];
	fma.rn.f64 	%fd183, %fd166, %fd167, %fd165;
	add.s32 	%r166, %r166, 4;
$L__BB1_9:
	setp.eq.s32 	%p49, %r15, 0;
	@%p49 bra 	$L__BB1_14;
	setp.eq.s32 	%p50, %r15, 1;
	@%p50 bra 	$L__BB1_12;
	mad.lo.s32 	%r156, %r166, %r91, %r1;
	mul.wide.s32 	%rd144, %r156, 8;
	add.s64 	%rd145, %rd2, %rd144;
	ld.global.f64 	%fd169, [%rd145];
	add.s32 	%r157, %r166, %r3;
	mul.wide.s32 	%rd146, %r157, 8;
	add.s64 	%rd147, %rd1, %rd146;
	ld.global.f64 	%fd170, [%rd147];
	fma.rn.f64 	%fd171, %fd169, %fd170, %fd183;
	mul.wide.s32 	%rd148, %r91, 8;
	add.s64 	%rd149, %rd145, %rd148;
	ld.global.f64 	%fd172, [%rd149];
	ld.global.f64 	%fd173, [%rd147+8];
	fma.rn.f64 	%fd183, %fd172, %fd173, %fd171;
	add.s32 	%r166, %r166, 2;
$L__BB1_12:
	and.b32  	%r158, %r92, 1;
	setp.eq.b32 	%p51, %r158, 1;
	not.pred 	%p52, %p51;
	@%p52 bra 	$L__BB1_14;
	mad.lo.s32 	%r159, %r166, %r91, %r1;
	mul.wide.s32 	%rd150, %r159, 8;
	add.s64 	%rd151, %rd2, %rd150;
	ld.global.f64 	%fd174, [%rd151];
	add.s32 	%r160, %r166, %r3;
	mul.wide.s32 	%rd152, %r160, 8;
	add.s64 	%rd153, %rd1, %rd152;
	ld.global.f64 	%fd175, [%rd153];
	fma.rn.f64 	%fd183, %fd174, %fd175, %fd183;
$L__BB1_14:
	mad.lo.s32 	%r161, %r91, %r2, %r1;
	mul.wide.s32 	%rd154, %r161, 8;
	add.s64 	%rd155, %rd3, %rd154;
	st.global.f64 	[%rd155], %fd183;
	bra.uni 	$L__BB1_71;
$L__BB1_15:
	and.b32  	%r102, %r95, 1;
	setp.eq.b32 	%p5, %r102, 1;
	selp.b32 	%r103, %r91, 0, %p5;
	mul.lo.s32 	%r20, %r103, %r92;
	shl.b32 	%r104, %r95, 30;
	shr.s32 	%r105, %r104, 31;
	and.b32  	%r106, %r105, %r92;
	mul.lo.s32 	%r21, %r106, %r93;
	shl.b32 	%r107, %r95, 29;
	shr.s32 	%r108, %r107, 31;
	and.b32  	%r109, %r108, %r91;
	mul.lo.s32 	%r22, %r109, %r93;
	shl.b32 	%r110, %r95, 28;
	shr.s32 	%r111, %r110, 31;
	and.b32  	%r23, %r111, %r91;
	mul.lo.s32 	%r24, %r23, %r93;
	setp.lt.s32 	%p6, %r94, 1;
	@%p6 bra 	$L__BB1_71;
	setp.gt.s32 	%p7, %r95, 7;
	mul.lo.s32 	%r25, %r92, %r2;
	mad.lo.s32 	%r26, %r91, %r2, %r1;
	@%p7 bra 	$L__BB1_42;
	setp.lt.s32 	%p26, %r92, 1;
	@%p26 bra 	$L__BB1_31;
	and.b32  	%r27, %r92, 7;
	and.b32  	%r28, %r92, 3;
	and.b32  	%r29, %r92, 2147483640;
	neg.s32 	%r30, %r29;
	shl.b32 	%r31, %r91, 3;
	mov.b32 	%r168, 0;
	mul.wide.s32 	%rd116, %r91, 8;
$L__BB1_19:
	setp.lt.u32 	%p35, %r92, 8;
	mad.lo.s32 	%r33, %r168, %r20, %r1;
	mad.lo.s32 	%r34, %r168, %r21, %r25;
	mov.f64 	%fd191, 0d0000000000000000;
	mov.b32 	%r173, 0;
	@%p35 bra 	$L__BB1_22;
	mov.f64 	%fd191, 0d0000000000000000;
	mov.u32 	%r169, %r34;
	mov.u32 	%r170, %r33;
	mov.u32 	%r171, %r30;
$L__BB1_21:
	.pragma "nounroll";
	mul.wide.s32 	%rd92, %r169, 8;
	add.s64 	%rd93, %rd1, %rd92;
	mul.wide.s32 	%rd94, %r170, 8;
	add.s64 	%rd95, %rd2, %rd94;
	ld.global.f64 	%fd86, [%rd95];
	ld.global.f64 	%fd87, [%rd93];
	fma.rn.f64 	%fd88, %fd86, %fd87, %fd191;
	mul.wide.s32 	%rd96, %r91, 8;
	add.s64 	%rd97, %rd95, %rd96;
	ld.global.f64 	%fd89, [%rd97];
	ld.global.f64 	%fd90, [%rd93+8];
	fma.rn.f64 	%fd91, %fd89, %fd90, %fd88;
	add.s64 	%rd98, %rd97, %rd96;
	ld.global.f64 	%fd92, [%rd98];
	ld.global.f64 	%fd93, [%rd93+16];
	fma.rn.f64 	%fd94, %fd92, %fd93, %fd91;
	add.s64 	%rd99, %rd98, %rd96;
	ld.global.f64 	%fd95, [%rd99];
	ld.global.f64 	%fd96, [%rd93+24];
	fma.rn.f64 	%fd97, %fd95, %fd96, %fd94;
	add.s64 	%rd100, %rd99, %rd96;
	ld.global.f64 	%fd98, [%rd100];
	ld.global.f64 	%fd99, [%rd93+32];
	fma.rn.f64 	%fd100, %fd98, %fd99, %fd97;
	add.s64 	%rd101, %rd100, %rd96;
	ld.global.f64 	%fd101, [%rd101];
	ld.global.f64 	%fd102, [%rd93+40];
	fma.rn.f64 	%fd103, %fd101, %fd102, %fd100;
	add.s64 	%rd102, %rd101, %rd96;
	ld.global.f64 	%fd104, [%rd102];
	ld.global.f64 	%fd105, [%rd93+48];
	fma.rn.f64 	%fd106, %fd104, %fd105, %fd103;
	add.s64 	%rd103, %rd102, %rd96;
	ld.global.f64 	%fd107, [%rd103];
	ld.global.f64 	%fd108, [%rd93+56];
	fma.rn.f64 	%fd191, %fd107, %fd108, %fd106;
	add.s32 	%r171, %r171, 8;
	add.s32 	%r170, %r170, %r31;
	add.s32 	%r169, %r169, 8;
	setp.ne.s32 	%p36, %r171, 0;
	mov.u32 	%r173, %r29;
	@%p36 bra 	$L__BB1_21;
$L__BB1_22:
	setp.eq.s32 	%p37, %r27, 0;
	@%p37 bra 	$L__BB1_30;
	add.s32 	%r144, %r27, -1;
	setp.lt.u32 	%p38, %r144, 3;
	@%p38 bra 	$L__BB1_25;
	mad.lo.s32 	%r145, %r173, %r91, %r33;
	mul.wide.s32 	%rd104, %r145, 8;
	add.s64 	%rd105, %rd2, %rd104;
	ld.global.f64 	%fd110, [%rd105];
	add.s32 	%r146, %r34, %r173;
	mul.wide.s32 	%rd106, %r146, 8;
	add.s64 	%rd107, %rd1, %rd106;
	ld.global.f64 	%fd111, [%rd107];
	fma.rn.f64 	%fd112, %fd110, %fd111, %fd191;
	add.s64 	%rd109, %rd105, %rd116;
	ld.global.f64 	%fd113, [%rd109];
	ld.global.f64 	%fd114, [%rd107+8];
	fma.rn.f64 	%fd115, %fd113, %fd114, %fd112;
	add.s64 	%rd110, %rd109, %rd116;
	ld.global.f64 	%fd116, [%rd110];
	ld.global.f64 	%fd117, [%rd107+16];
	fma.rn.f64 	%fd118, %fd116, %fd117, %fd115;
	add.s64 	%rd111, %rd110, %rd116;
	ld.global.f64 	%fd119, [%rd111];
	ld.global.f64 	%fd120, [%rd107+24];
	fma.rn.f64 	%fd191, %fd119, %fd120, %fd118;
	add.s32 	%r173, %r173, 4;
$L__BB1_25:
	setp.eq.s32 	%p39, %r28, 0;
	@%p39 bra 	$L__BB1_30;
	setp.eq.s32 	%p40, %r28, 1;
	@%p40 bra 	$L__BB1_28;
	mad.lo.s32 	%r147, %r173, %r91, %r33;
	mul.wide.s32 	%rd112, %r147, 8;
	add.s64 	%rd113, %rd2, %rd112;
	ld.global.f64 	%fd122, [%rd113];
	add.s32 	%r148, %r34, %r173;
	mul.wide.s32 	%rd114, %r148, 8;
	add.s64 	%rd115, %rd1, %rd114;
	ld.global.f64 	%fd123, [%rd115];
	fma.rn.f64 	%fd124, %fd122, %fd123, %fd191;
	add.s64 	%rd117, %rd113, %rd116;
	ld.global.f64 	%fd125, [%rd117];
	ld.global.f64 	%fd126, [%rd115+8];
	fma.rn.f64 	%fd191, %fd125, %fd126, %fd124;
	add.s32 	%r173, %r173, 2;
$L__BB1_28:
	and.b32  	%r149, %r92, 1;
	setp.eq.b32 	%p41, %r149, 1;
	not.pred 	%p42, %p41;
	@%p42 bra 	$L__BB1_30;
	mad.lo.s32 	%r150, %r173, %r91, %r33;
	mul.wide.s32 	%rd118, %r150, 8;
	add.s64 	%rd119, %rd2, %rd118;
	ld.global.f64 	%fd127, [%rd119];
	add.s32 	%r151, %r34, %r173;
	mul.wide.s32 	%rd120, %r151, 8;
	add.s64 	%rd121, %rd1, %rd120;
	ld.global.f64 	%fd128, [%rd121];
	fma.rn.f64 	%fd191, %fd127, %fd128, %fd191;
$L__BB1_30:
	mad.lo.s32 	%r152, %r168, %r22, %r26;
	mul.wide.s32 	%rd122, %r152, 8;
	add.s64 	%rd123, %rd3, %rd122;
	st.global.f64 	[%rd123], %fd191;
	add.s32 	%r168, %r168, 1;
	setp.eq.s32 	%p43, %r168, %r94;
	@%p43 bra 	$L__BB1_71;
	bra.uni 	$L__BB1_19;
$L__BB1_31:
	and.b32  	%r47, %r94, 7;
	setp.lt.u32 	%p27, %r94, 8;
	mov.b32 	%r177, 0;
	@%p27 bra 	$L__BB1_34;
	and.b32  	%r177, %r94, 2147483640;
	mov.b32 	%r175, 0;
	mul.wide.s32 	%rd69, %r22, 8;
$L__BB1_33:
	.pragma "nounroll";
	mad.lo.s32 	%r137, %r175, %r22, %r26;
	mul.wide.s32 	%rd66, %r137, 8;
	add.s64 	%rd67, %rd3, %rd66;
	mov.b64 	%rd68, 0;
	st.global.u64 	[%rd67], %rd68;
	add.s64 	%rd70, %rd67, %rd69;
	st.global.u64 	[%rd70], %rd68;
	add.s64 	%rd71, %rd70, %rd69;
	st.global.u64 	[%rd71], %rd68;
	add.s64 	%rd72, %rd71, %rd69;
	st.global.u64 	[%rd72], %rd68;
	add.s64 	%rd73, %rd72, %rd69;
	st.global.u64 	[%rd73], %rd68;
	add.s64 	%rd74, %rd73, %rd69;
	st.global.u64 	[%rd74], %rd68;
	add.s64 	%rd75, %rd74, %rd69;
	st.global.u64 	[%rd75], %rd68;
	add.s64 	%rd76, %rd75, %rd69;
	st.global.u64 	[%rd76], %rd68;
	add.s32 	%r175, %r175, 8;
	setp.ne.s32 	%p28, %r175, %r177;
	@%p28 bra 	$L__BB1_33;
$L__BB1_34:
	setp.eq.s32 	%p29, %r47, 0;
	@%p29 bra 	$L__BB1_71;
	and.b32  	%r52, %r94, 3;
	setp.lt.u32 	%p30, %r47, 4;
	@%p30 bra 	$L__BB1_37;
	mad.lo.s32 	%r138, %r177, %r22, %r26;
	mul.wide.s32 	%rd77, %r138, 8;
	add.s64 	%rd78, %rd3, %rd77;
	mov.b64 	%rd79, 0;
	st.global.u64 	[%rd78], %rd79;
	mul.wide.s32 	%rd80, %r22, 8;
	add.s64 	%rd81, %rd78, %rd80;
	st.global.u64 	[%rd81], %rd79;
	add.s64 	%rd82, %rd81, %rd80;
	st.global.u64 	[%rd82], %rd79;
	add.s64 	%rd83, %rd82, %rd80;
	st.global.u64 	[%rd83], %rd79;
	add.s32 	%r177, %r177, 4;
$L__BB1_37:
	setp.eq.s32 	%p31, %r52, 0;
	@%p31 bra 	$L__BB1_71;
	setp.eq.s32 	%p32, %r52, 1;
	@%p32 bra 	$L__BB1_40;
	mad.lo.s32 	%r139, %r177, %r22, %r26;
	mul.wide.s32 	%rd84, %r139, 8;
	add.s64 	%rd85, %rd3, %rd84;
	mov.b64 	%rd86, 0;
	st.global.u64 	[%rd85], %rd86;
	mul.wide.s32 	%rd87, %r22, 8;
	add.s64 	%rd88, %rd85, %rd87;
	st.global.u64 	[%rd88], %rd86;
	add.s32 	%r177, %r177, 2;
$L__BB1_40:
	and.b32  	%r140, %r94, 1;
	setp.eq.b32 	%p33, %r140, 1;
	not.pred 	%p34, %p33;
	@%p34 bra 	$L__BB1_71;
	mad.lo.s32 	%r141, %r177, %r22, %r26;
	mul.wide.s32 	%rd89, %r141, 8;
	add.s64 	%rd90, %rd3, %rd89;
	mov.b64 	%rd91, 0;
	st.global.u64 	[%rd90], %rd91;
	bra.uni 	$L__BB1_71;
$L__BB1_42:
	setp.lt.s32 	%p8, %r92, 1;
	@%p8 bra 	$L__BB1_58;
	and.b32  	%r57, %r92, 7;
	and.b32  	%r58, %r92, 3;
	and.b32  	%r59, %r92, 2147483640;
	and.b32  	%r60, %r92, 1;
	mul.lo.s32 	%r61, %r23, %r92;
	mov.b32 	%r179, 0;
	mul.wide.s32 	%rd58, %r91, 8;
$L__BB1_44:
	mad.lo.s32 	%r63, %r179, %r21, %r25;
	mov.b32 	%r180, 0;
$L__BB1_45:
	setp.lt.u32 	%p17, %r92, 8;
	mad.lo.s32 	%r122, %r179, %r20, %r1;
	mad.lo.s32 	%r65, %r61, %r180, %r122;
	mov.f64 	%fd199, 0d0000000000000000;
	mov.b32 	%r183, 0;
	@%p17 bra 	$L__BB1_48;
	mov.f64 	%fd199, 0d0000000000000000;
	mov.b32 	%r181, 0;
$L__BB1_47:
	.pragma "nounroll";
	mad.lo.s32 	%r124, %r181, %r91, %r65;
	mul.wide.s32 	%rd34, %r124, 8;
	add.s64 	%rd35, %rd2, %rd34;
	ld.global.f64 	%fd40, [%rd35];
	add.s32 	%r125, %r63, %r181;
	mul.wide.s32 	%rd36, %r125, 8;
	add.s64 	%rd37, %rd1, %rd36;
	ld.global.f64 	%fd41, [%rd37];
	fma.rn.f64 	%fd42, %fd40, %fd41, %fd199;
	mul.wide.s32 	%rd38, %r91, 8;
	add.s64 	%rd39, %rd35, %rd38;
	ld.global.f64 	%fd43, [%rd39];
	ld.global.f64 	%fd44, [%rd37+8];
	fma.rn.f64 	%fd45, %fd43, %fd44, %fd42;
	add.s64 	%rd40, %rd39, %rd38;
	ld.global.f64 	%fd46, [%rd40];
	ld.global.f64 	%fd47, [%rd37+16];
	fma.rn.f64 	%fd48, %fd46, %fd47, %fd45;
	add.s64 	%rd41, %rd40, %rd38;
	ld.global.f64 	%fd49, [%rd41];
	ld.global.f64 	%fd50, [%rd37+24];
	fma.rn.f64 	%fd51, %fd49, %fd50, %fd48;
	add.s64 	%rd42, %rd41, %rd38;
	ld.global.f64 	%fd52, [%rd42];
	ld.global.f64 	%fd53, [%rd37+32];
	fma.rn.f64 	%fd54, %fd52, %fd53, %fd51;
	add.s64 	%rd43, %rd42, %rd38;
	ld.global.f64 	%fd55, [%rd43];
	ld.global.f64 	%fd56, [%rd37+40];
	fma.rn.f64 	%fd57, %fd55, %fd56, %fd54;
	add.s64 	%rd44, %rd43, %rd38;
	ld.global.f64 	%fd58, [%rd44];
	ld.global.f64 	%fd59, [%rd37+48];
	fma.rn.f64 	%fd60, %fd58, %fd59, %fd57;
	add.s64 	%rd45, %rd44, %rd38;
	ld.global.f64 	%fd61, [%rd45];
	ld.global.f64 	%fd62, [%rd37+56];
	fma.rn.f64 	%fd199, %fd61, %fd62, %fd60;
	add.s32 	%r181, %r181, 8;
	setp.ne.s32 	%p18, %r181, %r59;
	mov.u32 	%r183, %r59;
	@%p18 bra 	$L__BB1_47;
$L__BB1_48:
	setp.eq.s32 	%p19, %r57, 0;
	@%p19 bra 	$L__BB1_56;
	add.s32 	%r126, %r57, -1;
	setp.lt.u32 	%p20, %r126, 3;
	@%p20 bra 	$L__BB1_51;
	mad.lo.s32 	%r127, %r183, %r91, %r65;
	mul.wide.s32 	%rd46, %r127, 8;
	add.s64 	%rd47, %rd2, %rd46;
	ld.global.f64 	%fd64, [%rd47];
	add.s32 	%r128, %r63, %r183;
	mul.wide.s32 	%rd48, %r128, 8;
	add.s64 	%rd49, %rd1, %rd48;
	ld.global.f64 	%fd65, [%rd49];
	fma.rn.f64 	%fd66, %fd64, %fd65, %fd199;
	add.s64 	%rd51, %rd47, %rd58;
	ld.global.f64 	%fd67, [%rd51];
	ld.global.f64 	%fd68, [%rd49+8];
	fma.rn.f64 	%fd69, %fd67, %fd68, %fd66;
	add.s64 	%rd52, %rd51, %rd58;
	ld.global.f64 	%fd70, [%rd52];
	ld.global.f64 	%fd71, [%rd49+16];
	fma.rn.f64 	%fd72, %fd70, %fd71, %fd69;
	add.s64 	%rd53, %rd52, %rd58;
	ld.global.f64 	%fd73, [%rd53];
	ld.global.f64 	%fd74, [%rd49+24];
	fma.rn.f64 	%fd199, %fd73, %fd74, %fd72;
	add.s32 	%r183, %r183, 4;
$L__BB1_51:
	setp.eq.s32 	%p21, %r58, 0;
	@%p21 bra 	$L__BB1_56;
	setp.eq.s32 	%p22, %r58, 1;
	@%p22 bra 	$L__BB1_54;
	mad.lo.s32 	%r129, %r183, %r91, %r65;
	mul.wide.s32 	%rd54, %r129, 8;
	add.s64 	%rd55, %rd2, %rd54;
	ld.global.f64 	%fd76, [%rd55];
	add.s32 	%r130, %r63, %r183;
	mul.wide.s32 	%rd56, %r130, 8;
	add.s64 	%rd57, %rd1, %rd56;
	ld.global.f64 	%fd77, [%rd57];
	fma.rn.f64 	%fd78, %fd76, %fd77, %fd199;
	add.s64 	%rd59, %rd55, %rd58;
	ld.global.f64 	%fd79, [%rd59];
	ld.global.f64 	%fd80, [%rd57+8];
	fma.rn.f64 	%fd199, %fd79, %fd80, %fd78;
	add.s32 	%r183, %r183, 2;
$L__BB1_54:
	setp.eq.s32 	%p23, %r60, 0;
	@%p23 bra 	$L__BB1_56;
	mad.lo.s32 	%r131, %r183, %r91, %r65;
	mul.wide.s32 	%rd60, %r131, 8;
	add.s64 	%rd61, %rd2, %rd60;
	ld.global.f64 	%fd81, [%rd61];
	add.s32 	%r132, %r63, %r183;
	mul.wide.s32 	%rd62, %r132, 8;
	add.s64 	%rd63, %rd1, %rd62;
	ld.global.f64 	%fd82, [%rd63];
	fma.rn.f64 	%fd199, %fd81, %fd82, %fd199;
$L__BB1_56:
	mad.lo.s32 	%r133, %r179, %r22, %r26;
	mad.lo.s32 	%r134, %r24, %r180, %r133;
	mul.wide.s32 	%rd64, %r134, 8;
	add.s64 	%rd65, %rd3, %rd64;
	st.global.f64 	[%rd65], %fd199;
	add.s32 	%r180, %r180, 1;
	setp.ne.s32 	%p24, %r180, %r91;
	@%p24 bra 	$L__BB1_45;
	add.s32 	%r179, %r179, 1;
	setp.eq.s32 	%p25, %r179, %r94;
	@%p25 bra 	$L__BB1_71;
	bra.uni 	$L__BB1_44;
$L__BB1_58:
	add.s32 	%r75, %r91, -1;
	and.b32  	%r76, %r91, 7;
	add.s32 	%r77, %r76, -1;
	and.b32  	%r78, %r91, 3;
	and.b32  	%r79, %r91, 2147483640;
	and.b32  	%r80, %r91, 1;
	mov.b32 	%r185, 0;
	mul.wide.s32 	%rd29, %r24, 8;
$L__BB1_59:
	setp.lt.u32 	%p9, %r75, 7;
	mad.lo.s32 	%r82, %r185, %r22, %r26;
	mov.b32 	%r188, 0;
	@%p9 bra 	$L__BB1_62;
	mov.b32 	%r186, 0;
$L__BB1_61:
	.pragma "nounroll";
	mad.lo.s32 	%r115, %r24, %r186, %r82;
	mul.wide.s32 	%rd8, %r115, 8;
	add.s64 	%rd9, %rd3, %rd8;
	mov.b64 	%rd10, 0;
	st.global.u64 	[%rd9], %rd10;
	add.s64 	%rd12, %rd9, %rd29;
	st.global.u64 	[%rd12], %rd10;
	add.s64 	%rd13, %rd12, %rd29;
	st.global.u64 	[%rd13], %rd10;
	add.s64 	%rd14, %rd13, %rd29;
	st.global.u64 	[%rd14], %rd10;
	add.s64 	%rd15, %rd14, %rd29;
	st.global.u64 	[%rd15], %rd10;
	add.s64 	%rd16, %rd15, %rd29;
	st.global.u64 	[%rd16], %rd10;
	add.s64 	%rd17, %rd16, %rd29;
	st.global.u64 	[%rd17], %rd10;
	add.s64 	%rd18, %rd17, %rd29;
	st.global.u64 	[%rd18], %rd10;
	add.s32 	%r186, %r186, 8;
	setp.ne.s32 	%p10, %r186, %r79;
	mov.u32 	%r188, %r79;
	@%p10 bra 	$L__BB1_61;
$L__BB1_62:
	setp.eq.s32 	%p11, %r76, 0;
	@%p11 bra 	$L__BB1_70;
	setp.lt.u32 	%p12, %r77, 3;
	@%p12 bra 	$L__BB1_65;
	mad.lo.s32 	%r116, %r24, %r188, %r82;
	mul.wide.s32 	%rd19, %r116, 8;
	add.s64 	%rd20, %rd3, %rd19;
	mov.b64 	%rd21, 0;
	st.global.u64 	[%rd20], %rd21;
	add.s64 	%rd23, %rd20, %rd29;
	st.global.u64 	[%rd23], %rd21;
	add.s64 	%rd24, %rd23, %rd29;
	st.global.u64 	[%rd24], %rd21;
	add.s64 	%rd25, %rd24, %rd29;
	st.global.u64 	[%rd25], %rd21;
	add.s32 	%r188, %r188, 4;
$L__BB1_65:
	setp.eq.s32 	%p13, %r78, 0;
	@%p13 bra 	$L__BB1_70;
	setp.eq.s32 	%p14, %r78, 1;
	@%p14 bra 	$L__BB1_68;
	mad.lo.s32 	%r117, %r24, %r188, %r82;
	mul.wide.s32 	%rd26, %r117, 8;
	add.s64 	%rd27, %rd3, %rd26;
	mov.b64 	%rd28, 0;
	st.global.u64 	[%rd27], %rd28;
	add.s64 	%rd30, %rd27, %rd29;
	st.global.u64 	[%rd30], %rd28;
	add.s32 	%r188, %r188, 2;
$L__BB1_68:
	setp.eq.s32 	%p15, %r80, 0;
	@%p15 bra 	$L__BB1_70;
	mad.lo.s32 	%r118, %r24, %r188, %r82;
	mul.wide.s32 	%rd31, %r118, 8;
	add.s64 	%rd32, %rd3, %rd31;
	mov.b64 	%rd33, 0;
	st.global.u64 	[%rd32], %rd33;
$L__BB1_70:
	add.s32 	%r185, %r185, 1;
	setp.ne.s32 	%p16, %r185, %r94;
	@%p16 bra 	$L__BB1_59;
$L__BB1_71:
	ret;

}
	// .globl	_Z6mxm_1dPdiS_iS_i
.visible .entry _Z6mxm_1dPdiS_iS_i(
	.param .u64 .ptr .align 1 _Z6mxm_1dPdiS_iS_i_param_0,
	.param .u32 _Z6mxm_1dPdiS_iS_i_param_1,
	.param .u64 .ptr .align 1 _Z6mxm_1dPdiS_iS_i_param_2,
	.param .u32 _Z6mxm_1dPdiS_iS_i_param_3,
	.param .u64 .ptr .align 1 _Z6mxm_1dPdiS_iS_i_param_4,
	.param .u32 _Z6mxm_1dPdiS_iS_i_param_5
)
{
	.reg .pred 	%p<22>;
	.reg .b32 	%r<63>;
	.reg .b64 	%rd<79>;
	.reg .b64 	%fd<67>;

	ld.param.u64 	%rd7, [_Z6mxm_1dPdiS_iS_i_param_0];
	ld.param.u32 	%r28, [_Z6mxm_1dPdiS_iS_i_param_1];
	ld.param.u64 	%rd8, [_Z6mxm_1dPdiS_iS_i_param_2];
	ld.param.u32 	%r29, [_Z6mxm_1dPdiS_iS_i_param_3];
	ld.param.u64 	%rd9, [_Z6mxm_1dPdiS_iS_i_param_4];
	ld.param.u32 	%r30, [_Z6mxm_1dPdiS_iS_i_param_5];
	cvta.to.global.u64 	%rd1, %rd8;
	cvta.to.global.u64 	%rd2, %rd7;
	cvta.to.global.u64 	%rd3, %rd9;
	mov.u32 	%r31, %ctaid.x;
	mov.u32 	%r32, %ntid.x;
	mov.u32 	%r33, %tid.x;
	mad.lo.s32 	%r1, %r31, %r32, %r33;
	setp.ge.s32 	%p1, %r1, %r28;
	setp.lt.s32 	%p2, %r30, 1;
	or.pred  	%p3, %p1, %p2;
	@%p3 bra 	$L__BB2_26;
	setp.lt.s32 	%p4, %r29, 1;
	@%p4 bra 	$L__BB2_15;
	and.b32  	%r2, %r29, 7;
	and.b32  	%r3, %r29, 2147483640;
	neg.s32 	%r4, %r3;
	shl.b32 	%r5, %r28, 3;
	mov.b32 	%r53, 0;
	mul.wide.s32 	%rd65, %r28, 8;
$L__BB2_3:
	setp.lt.u32 	%p13, %r29, 8;
	mul.lo.s32 	%r7, %r53, %r29;
	mov.f64 	%fd66, 0d0000000000000000;
	mov.b32 	%r57, 0;
	@%p13 bra 	$L__BB2_6;
	mul.wide.u32 	%rd36, %r7, 8;
	add.s64 	%rd37, %rd1, %rd36;
	add.s64 	%rd78, %rd37, 32;
	mov.f64 	%fd66, 0d0000000000000000;
	mov.u32 	%r54, %r1;
	mov.u32 	%r55, %r4;
$L__BB2_5:
	.pragma "nounroll";
	mul.wide.s32 	%rd38, %r54, 8;
	add.s64 	%rd39, %rd2, %rd38;
	ld.global.f64 	%fd16, [%rd39];
	ld.global.f64 	%fd17, [%rd78+-32];
	fma.rn.f64 	%fd18, %fd16, %fd17, %fd66;
	mul.wide.s32 	%rd40, %r28, 8;
	add.s64 	%rd41, %rd39, %rd40;
	ld.global.f64 	%fd19, [%rd41];
	ld.global.f64 	%fd20, [%rd78+-24];
	fma.rn.f64 	%fd21, %fd19, %fd20, %fd18;
	add.s64 	%rd42, %rd41, %rd40;
	ld.global.f64 	%fd22, [%rd42];
	ld.global.f64 	%fd23, [%rd78+-16];
	fma.rn.f64 	%fd24, %fd22, %fd23, %fd21;
	add.s64 	%rd43, %rd42, %rd40;
	ld.global.f64 	%fd25, [%rd43];
	ld.global.f64 	%fd26, [%rd78+-8];
	fma.rn.f64 	%fd27, %fd25, %fd26, %fd24;
	add.s64 	%rd44, %rd43, %rd40;
	ld.global.f64 	%fd28, [%rd44];
	ld.global.f64 	%fd29, [%rd78];
	fma.rn.f64 	%fd30, %fd28, %fd29, %fd27;
	add.s64 	%rd45, %rd44, %rd40;
	ld.global.f64 	%fd31, [%rd45];
	ld.global.f64 	%fd32, [%rd78+8];
	fma.rn.f64 	%fd33, %fd31, %fd32, %fd30;
	add.s64 	%rd46, %rd45, %rd40;
	ld.global.f64 	%fd34, [%rd46];
	ld.global.f64 	%fd35, [%rd78+16];
	fma.rn.f64 	%fd36, %fd34, %fd35, %fd33;
	add.s64 	%rd47, %rd46, %rd40;
	ld.global.f64 	%fd37, [%rd47];
	ld.global.f64 	%fd38, [%rd78+24];
	fma.rn.f64 	%fd66, %fd37, %fd38, %fd36;
	add.s32 	%r55, %r55, 8;
	add.s32 	%r54, %r54, %r5;
	add.s64 	%rd78, %rd78, 64;
	setp.ne.s32 	%p14, %r55, 0;
	mov.u32 	%r57, %r3;
	@%p14 bra 	$L__BB2_5;
$L__BB2_6:
	setp.eq.s32 	%p15, %r2, 0;
	@%p15 bra 	$L__BB2_14;
	add.s32 	%r43, %r2, -1;
	setp.lt.u32 	%p16, %r43, 3;
	@%p16 bra 	$L__BB2_9;
	mad.lo.s32 	%r44, %r57, %r28, %r1;
	mul.wide.s32 	%rd48, %r44, 8;
	add.s64 	%rd49, %rd2, %rd48;
	ld.global.f64 	%fd40, [%rd49];
	add.s32 	%r45, %r57, %r7;
	mul.wide.u32 	%rd50, %r45, 8;
	add.s64 	%rd51, %rd1, %rd50;
	ld.global.f64 	%fd41, [%rd51];
	fma.rn.f64 	%fd42, %fd40, %fd41, %fd66;
	add.s64 	%rd53, %rd49, %rd65;
	ld.global.f64 	%fd43, [%rd53];
	cvt.u64.u32 	%rd54, %r7;
	cvt.u64.u32 	%rd55, %r57;
	add.s64 	%rd56, %rd55, %rd54;
	shl.b64 	%rd57, %rd56, 3;
	add.s64 	%rd58, %rd1, %rd57;
	ld.global.f64 	%fd44, [%rd58+8];
	fma.rn.f64 	%fd45, %fd43, %fd44, %fd42;
	add.s64 	%rd59, %rd53, %rd65;
	ld.global.f64 	%fd46, [%rd59];
	ld.global.f64 	%fd47, [%rd58+16];
	fma.rn.f64 	%fd48, %fd46, %fd47, %fd45;
	add.s64 	%rd60, %rd59, %rd65;
	ld.global.f64 	%fd49, [%rd60];
	ld.global.f64 	%fd50, [%rd58+24];
	fma.rn.f64 	%fd66, %fd49, %fd50, %fd48;
	add.s32 	%r57, %r57, 4;
$L__BB2_9:
	and.b32  	%r46, %r29, 3;
	setp.eq.s32 	%p17, %r46, 0;
	@%p17 bra 	$L__BB2_14;
	setp.eq.s32 	%p18, %r46, 1;
	@%p18 bra 	$L__BB2_12;
	mad.lo.s32 	%r47, %r57, %r28, %r1;
	mul.wide.s32 	%rd61, %r47, 8;
	add.s64 	%rd62, %rd2, %rd61;
	ld.global.f64 	%fd52, [%rd62];
	add.s32 	%r48, %r57, %r7;
	mul.wide.u32 	%rd63, %r48, 8;
	add.s64 	%rd64, %rd1, %rd63;
	ld.global.f64 	%fd53, [%rd64];
	fma.rn.f64 	%fd54, %fd52, %fd53, %fd66;
	add.s64 	%rd66, %rd62, %rd65;
	ld.global.f64 	%fd55, [%rd66];
	cvt.u64.u32 	%rd67, %r7;
	cvt.u64.u32 	%rd68, %r57;
	add.s64 	%rd69, %rd68, %rd67;
	shl.b64 	%rd70, %rd69, 3;
	add.s64 	%rd71, %rd1, %rd70;
	ld.global.f64 	%fd56, [%rd71+8];
	fma.rn.f64 	%fd66, %fd55, %fd56, %fd54;
	add.s32 	%r57, %r57, 2;
$L__BB2_12:
	and.b32  	%r49, %r29, 1;
	setp.eq.b32 	%p19, %r49, 1;
	not.pred 	%p20, %p19;
	@%p20 bra 	$L__BB2_14;
	mad.lo.s32 	%r50, %r57, %r28, %r1;
	mul.wide.s32 	%rd72, %r50, 8;
	add.s64 	%rd73, %rd2, %rd72;
	ld.global.f64 	%fd57, [%rd73];
	add.s32 	%r51, %r57, %r7;
	mul.wide.u32 	%rd74, %r51, 8;
	add.s64 	%rd75, %rd1, %rd74;
	ld.global.f64 	%fd58, [%rd75];
	fma.rn.f64 	%fd66, %fd57, %fd58, %fd66;
$L__BB2_14:
	mad.lo.s32 	%r52, %r53, %r28, %r1;
	mul.wide.s32 	%rd76, %r52, 8;
	add.s64 	%rd77, %rd3, %rd76;
	st.global.f64 	[%rd77], %fd66;
	add.s32 	%r53, %r53, 1;
	setp.eq.s32 	%p21, %r53, %r30;
	@%p21 bra 	$L__BB2_26;
	bra.uni 	$L__BB2_3;
$L__BB2_15:
	and.b32  	%r18, %r30, 7;
	setp.lt.u32 	%p5, %r30, 8;
	mov.b32 	%r61, 0;
	@%p5 bra 	$L__BB2_18;
	and.b32  	%r61, %r30, 2147483640;
	mov.b32 	%r59, 0;
	mul.wide.s32 	%rd13, %r28, 8;
$L__BB2_17:
	.pragma "nounroll";
	mad.lo.s32 	%r36, %r59, %r28, %r1;
	mul.wide.s32 	%rd10, %r36, 8;
	add.s64 	%rd11, %rd3, %rd10;
	mov.b64 	%rd12, 0;
	st.global.u64 	[%rd11], %rd12;
	add.s64 	%rd14, %rd11, %rd13;
	st.global.u64 	[%rd14], %rd12;
	add.s64 	%rd15, %rd14, %rd13;
	st.global.u64 	[%rd15], %rd12;
	add.s64 	%rd16, %rd15, %rd13;
	st.global.u64 	[%rd16], %rd12;
	add.s64 	%rd17, %rd16, %rd13;
	st.global.u64 	[%rd17], %rd12;
	add.s64 	%rd18, %rd17, %rd13;
	st.global.u64 	[%rd18], %rd12;
	add.s64 	%rd19, %rd18, %rd13;
	st.global.u64 	[%rd19], %rd12;
	add.s64 	%rd20, %rd19, %rd13;
	st.global.u64 	[%rd20], %rd12;
	add.s32 	%r59, %r59, 8;
	setp.ne.s32 	%p6, %r59, %r61;
	@%p6 bra 	$L__BB2_17;
$L__BB2_18:
	setp.eq.s32 	%p7, %r18, 0;
	@%p7 bra 	$L__BB2_26;
	and.b32  	%r23, %r30, 3;
	setp.lt.u32 	%p8, %r18, 4;
	@%p8 bra 	$L__BB2_21;
	mad.lo.s32 	%r37, %r61, %r28, %r1;
	mul.wide.s32 	%rd21, %r37, 8;
	add.s64 	%rd22, %rd3, %rd21;
	mov.b64 	%rd23, 0;
	st.global.u64 	[%rd22], %rd23;
	mul.wide.s32 	%rd24, %r28, 8;
	add.s64 	%rd25, %rd22, %rd24;
	st.global.u64 	[%rd25], %rd23;
	add.s64 	%rd26, %rd25, %rd24;
	st.global.u64 	[%rd26], %rd23;
	add.s64 	%rd27, %rd26, %rd24;
	st.global.u64 	[%rd27], %rd23;
	add.s32 	%r61, %r61, 4;
$L__BB2_21:
	setp.eq.s32 	%p9, %r23, 0;
	@%p9 bra 	$L__BB2_26;
	setp.eq.s32 	%p10, %r23, 1;
	@%p10 bra 	$L__BB2_24;
	mad.lo.s32 	%r38, %r61, %r28, %r1;
	mul.wide.s32 	%rd28, %r38, 8;
	add.s64 	%rd29, %rd3, %rd28;
	mov.b64 	%rd30, 0;
	st.global.u64 	[%rd29], %rd30;
	mul.wide.s32 	%rd31, %r28, 8;
	add.s64 	%rd32, %rd29, %rd31;
	st.global.u64 	[%rd32], %rd30;
	add.s32 	%r61, %r61, 2;
$L__BB2_24:
	and.b32  	%r39, %r30, 1;
	setp.eq.b32 	%p11, %r39, 1;
	not.pred 	%p12, %p11;
	@%p12 bra 	$L__BB2_26;
	mad.lo.s32 	%r40, %r61, %r28, %r1;
	mul.wide.s32 	%rd33, %r40, 8;
	add.s64 	%rd34, %rd3, %rd33;
	mov.b64 	%rd35, 0;
	st.global.u64 	[%rd34], %rd35;
$L__BB2_26:
	ret;

}
	// .globl	_Z10mxm_sharedPdiS_iS_i
.visible .entry _Z10mxm_sharedPdiS_iS_i(
	.param .u64 .ptr .align 1 _Z10mxm_sharedPdiS_iS_i_param_0,
	.param .u32 _Z10mxm_sharedPdiS_iS_i_param_1,
	.param .u64 .ptr .align 1 _Z10mxm_sharedPdiS_iS_i_param_2,
	.param .u32 _Z10mxm_sharedPdiS_iS_i_param_3,
	.param .u64 .ptr .align 1 _Z10mxm_sharedPdiS_iS_i_param_4,
	.param .u32 _Z10mxm_sharedPdiS_iS_i_param_5
)
{
	.reg .pred 	%p<8>;
	.reg .b32 	%r<92>;
	.reg .b64 	%rd<31>;
	.reg .b64 	%fd<359>;
	// demoted variable
	.shared .align 8 .b8 _ZZ10mxm_sharedPdiS_iS_iE2as[2048];
	// demoted variable
	.shared .align 8 .b8 _ZZ10mxm_sharedPdiS_iS_iE2bs[2048];
	ld.param.u32 	%r16, [_Z10mxm_sharedPdiS_iS_i_param_1];
	ld.param.u64 	%rd4, [_Z10mxm_sharedPdiS_iS_i_param_4];
	shr.s32 	%r18, %r16, 31;
	shr.u32 	%r19, %r18, 28;
	add.s32 	%r20, %r16, %r19;
	shr.s32 	%r1, %r20, 4;
	setp.lt.s32 	%p1, %r16, 16;
	@%p1 bra 	$L__BB3_9;
	ld.param.u32 	%r84, [_Z10mxm_sharedPdiS_iS_i_param_3];
	ld.param.u32 	%r81, [_Z10mxm_sharedPdiS_iS_i_param_1];
	mov.u32 	%r22, %tid.x;
	mov.u32 	%r23, %tid.y;
	mov.u32 	%r24, %ctaid.x;
	shl.b32 	%r25, %r24, 4;
	add.s32 	%r26, %r25, %r22;
	cvta.to.global.u64 	%rd5, %rd4;
	mul.lo.s32 	%r27, %r81, %r26;
	add.s32 	%r87, %r27, %r22;
	mad.lo.s32 	%r88, %r84, %r26, %r23;
	mov.u32 	%r28, %ctaid.y;
	shl.b32 	%r29, %r28, 4;
	add.s32 	%r30, %r29, %r23;
	add.s32 	%r31, %r30, %r27;
	mul.wide.u32 	%rd6, %r31, 8;
	add.s64 	%rd1, %rd5, %rd6;
	add.s32 	%r32, %r1, -1;
	setp.lt.u32 	%p2, %r32, 3;
	mov.f64 	%fd357, 0d0000000000000000;
	mov.b32 	%r91, 0;
	@%p2 bra 	$L__BB3_4;
	and.b32  	%r91, %r1, 134217724;
	neg.s32 	%r89, %r91;
	mov.f64 	%fd357, 0d0000000000000000;
$L__BB3_3:
	.pragma "nounroll";
	ld.param.u64 	%rd28, [_Z10mxm_sharedPdiS_iS_i_param_2];
	ld.param.u64 	%rd25, [_Z10mxm_sharedPdiS_iS_i_param_0];
	cvta.to.global.u64 	%rd7, %rd25;
	mul.wide.s32 	%rd8, %r87, 8;
	add.s64 	%rd9, %rd7, %rd8;
	ld.global.f64 	%fd8, [%rd9];
	shl.b32 	%r36, %r23, 7;
	mov.u32 	%r37, _ZZ10mxm_sharedPdiS_iS_iE2as;
	add.s32 	%r38, %r37, %r36;
	shl.b32 	%r39, %r22, 3;
	add.s32 	%r40, %r38, %r39;
	st.shared.f64 	[%r40], %fd8;
	cvta.to.global.u64 	%rd10, %rd28;
	mul.wide.s32 	%rd11, %r88, 8;
	add.s64 	%rd12, %rd10, %rd11;
	ld.global.f64 	%fd9, [%rd12];
	mov.u32 	%r41, _ZZ10mxm_sharedPdiS_iS_iE2bs;
	add.s32 	%r42, %r41, %r39;
	add.s32 	%r43, %r42, %r36;
	st.shared.f64 	[%r43], %fd9;
	bar.sync 	0;
	ld.shared.f64 	%fd10, [%r38];
	ld.shared.f64 	%fd11, [%r42];
	fma.rn.f64 	%fd12, %fd10, %fd11, %fd357;
	ld.shared.f64 	%fd13, [%r38+8];
	ld.shared.f64 	%fd14, [%r42+128];
	fma.rn.f64 	%fd15, %fd13, %fd14, %fd12;
	ld.shared.f64 	%fd16, [%r38+16];
	ld.shared.f64 	%fd17, [%r42+256];
	fma.rn.f64 	%fd18, %fd16, %fd17, %fd15;
	ld.shared.f64 	%fd19, [%r38+24];
	ld.shared.f64 	%fd20, [%r42+384];
	fma.rn.f64 	%fd21, %fd19, %fd20, %fd18;
	ld.shared.f64 	%fd22, [%r38+32];
	ld.shared.f64 	%fd23, [%r42+512];
	fma.rn.f64 	%fd24, %fd22, %fd23, %fd21;
	ld.shared.f64 	%fd25, [%r38+40];
	ld.shared.f64 	%fd26, [%r42+640];
	fma.rn.f64 	%fd27, %fd25, %fd26, %fd24;
	ld.shared.f64 	%fd28, [%r38+48];
	ld.shared.f64 	%fd29, [%r42+768];
	fma.rn.f64 	%fd30, %fd28, %fd29, %fd27;
	ld.shared.f64 	%fd31, [%r38+56];
	ld.shared.f64 	%fd32, [%r42+896];
	fma.rn.f64 	%fd33, %fd31, %fd32, %fd30;
	ld.shared.f64 	%fd34, [%r38+64];
	ld.shared.f64 	%fd35, [%r42+1024];
	fma.rn.f64 	%fd36, %fd34, %fd35, %fd33;
	ld.shared.f64 	%fd37, [%r38+72];
	ld.shared.f64 	%fd38, [%r42+1152];
	fma.rn.f64 	%fd39, %fd37, %fd38, %fd36;
	ld.shared.f64 	%fd40, [%r38+80];
	ld.shared.f64 	%fd41, [%r42+1280];
	fma.rn.f64 	%fd42, %fd40, %fd41, %fd39;
	ld.shared.f64 	%fd43, [%r38+88];
	ld.shared.f64 	%fd44, [%r42+1408];
	fma.rn.f64 	%fd45, %fd43, %fd44, %fd42;
	ld.shared.f64 	%fd46, [%r38+96];
	ld.shared.f64 	%fd47, [%r42+1536];
	fma.rn.f64 	%fd48, %fd46, %fd47, %fd45;
	ld.shared.f64 	%fd49, [%r38+104];
	ld.shared.f64 	%fd50, [%r42+1664];
	fma.rn.f64 	%fd51, %fd49, %fd50, %fd48;
	ld.shared.f64 	%fd52, [%r38+112];
	ld.shared.f64 	%fd53, [%r42+1792];
	fma.rn.f64 	%fd54, %fd52, %fd53, %fd51;
	ld.shared.f64 	%fd55, [%r38+120];
	ld.shared.f64 	%fd56, [%r42+1920];
	fma.rn.f64 	%fd57, %fd55, %fd56, %fd54;
	bar.sync 	0;
	st.global.f64 	[%rd1], %fd57;
	ld.global.f64 	%fd58, [%rd9+128];
	st.shared.f64 	[%r40], %fd58;
	ld.global.f64 	%fd59, [%rd12+128];
	st.shared.f64 	[%r43], %fd59;
	bar.sync 	0;
	ld.shared.f64 	%fd60, [%r38];
	ld.shared.f64 	%fd61, [%r42];
	fma.rn.f64 	%fd62, %fd60, %fd61, %fd57;
	ld.shared.f64 	%fd63, [%r38+8];
	ld.shared.f64 	%fd64, [%r42+128];
	fma.rn.f64 	%fd65, %fd63, %fd64, %fd62;
	ld.shared.f64 	%fd66, [%r38+16];
	ld.shared.f64 	%fd67, [%r42+256];
	fma.rn.f64 	%fd68, %fd66, %fd67, %fd65;
	ld.shared.f64 	%fd69, [%r38+24];
	ld.shared.f64 	%fd70, [%r42+384];
	fma.rn.f64 	%fd71, %fd69, %fd70, %fd68;
	ld.shared.f64 	%fd72, [%r38+32];
	ld.shared.f64 	%fd73, [%r42+512];
	fma.rn.f64 	%fd74, %fd72, %fd73, %fd71;
	ld.shared.f64 	%fd75, [%r38+40];
	ld.shared.f64 	%fd76, [%r42+640];
	fma.rn.f64 	%fd77, %fd75, %fd76, %fd74;
	ld.shared.f64 	%fd78, [%r38+48];
	ld.shared.f64 	%fd79, [%r42+768];
	fma.rn.f64 	%fd80, %fd78, %fd79, %fd77;
	ld.shared.f64 	%fd81, [%r38+56];
	ld.shared.f64 	%fd82, [%r42+896];
	fma.rn.f64 	%fd83, %fd81, %fd82, %fd80;
	ld.shared.f64 	%fd84, [%r38+64];
	ld.shared.f64 	%fd85, [%r42+1024];
	fma.rn.f64 	%fd86, %fd84, %fd85, %fd83;
	ld.shared.f64 	%fd87, [%r38+72];
	ld.shared.f64 	%fd88, [%r42+1152];
	fma.rn.f64 	%fd89, %fd87, %fd88, %fd86;
	ld.shared.f64 	%fd90, [%r38+80];
	ld.shared.f64 	%fd91, [%r42+1280];
	fma.rn.f64 	%fd92, %fd90, %fd91, %fd89;
	ld.shared.f64 	%fd93, [%r38+88];
	ld.shared.f64 	%fd94, [%r42+1408];
	fma.rn.f64 	%fd95, %fd93, %fd94, %fd92;
	ld.shared.f64 	%fd96, [%r38+96];
	ld.shared.f64 	%fd97, [%r42+1536];
	fma.rn.f64 	%fd98, %fd96, %fd97, %fd95;
	ld.shared.f64 	%fd99, [%r38+104];
	ld.shared.f64 	%fd100, [%r42+1664];
	fma.rn.f64 	%fd101, %fd99, %fd100, %fd98;
	ld.shared.f64 	%fd102, [%r38+112];
	ld.shared.f64 	%fd103, [%r42+1792];
	fma.rn.f64 	%fd104, %fd102, %fd103, %fd101;
	ld.shared.f64 	%fd105, [%r38+120];
	ld.shared.f64 	%fd106, [%r42+1920];
	fma.rn.f64 	%fd107, %fd105, %fd106, %fd104;
	bar.sync 	0;
	st.global.f64 	[%rd1], %fd107;
	ld.global.f64 	%fd108, [%rd9+256];
	st.shared.f64 	[%r40], %fd108;
	ld.global.f64 	%fd109, [%rd12+256];
	st.shared.f64 	[%r43], %fd109;
	bar.sync 	0;
	ld.shared.f64 	%fd110, [%r38];
	ld.shared.f64 	%fd111, [%r42];
	fma.rn.f64 	%fd112, %fd110, %fd111, %fd107;
	ld.shared.f64 	%fd113, [%r38+8];
	ld.shared.f64 	%fd114, [%r42+128];
	fma.rn.f64 	%fd115, %fd113, %fd114, %fd112;
	ld.shared.f64 	%fd116, [%r38+16];
	ld.shared.f64 	%fd117, [%r42+256];
	fma.rn.f64 	%fd118, %fd116, %fd117, %fd115;
	ld.shared.f64 	%fd119, [%r38+24];
	ld.shared.f64 	%fd120, [%r42+384];
	fma.rn.f64 	%fd121, %fd119, %fd120, %fd118;
	ld.shared.f64 	%fd122, [%r38+32];
	ld.shared.f64 	%fd123, [%r42+512];
	fma.rn.f64 	%fd124, %fd122, %fd123, %fd121;
	ld.shared.f64 	%fd125, [%r38+40];
	ld.shared.f64 	%fd126, [%r42+640];
	fma.rn.f64 	%fd127, %fd125, %fd126, %fd124;
	ld.shared.f64 	%fd128, [%r38+48];
	ld.shared.f64 	%fd129, [%r42+768];
	fma.rn.f64 	%fd130, %fd128, %fd129, %fd127;
	ld.shared.f64 	%fd131, [%r38+56];
	ld.shared.f64 	%fd132, [%r42+896];
	fma.rn.f64 	%fd133, %fd131, %fd132, %fd130;
	ld.shared.f64 	%fd134, [%r38+64];
	ld.shared.f64 	%fd135, [%r42+1024];
	fma.rn.f64 	%fd136, %fd134, %fd135, %fd133;
	ld.shared.f64 	%fd137, [%r38+72];
	ld.shared.f64 	%fd138, [%r42+1152];
	fma.rn.f64 	%fd139, %fd137, %fd138, %fd136;
	ld.shared.f64 	%fd140, [%r38+80];
	ld.shared.f64 	%fd141, [%r42+1280];
	fma.rn.f64 	%fd142, %fd140, %fd141, %fd139;
	ld.shared.f64 	%fd143, [%r38+88];
	ld.shared.f64 	%fd144, [%r42+1408];
	fma.rn.f64 	%fd145, %fd143, %fd144, %fd142;
	ld.shared.f64 	%fd146, [%r38+96];
	ld.shared.f64 	%fd147, [%r42+1536];
	fma.rn.f64 	%fd148, %fd146, %fd147, %fd145;
	ld.shared.f64 	%fd149, [%r38+104];
	ld.shared.f64 	%fd150, [%r42+1664];
	fma.rn.f64 	%fd151, %fd149, %fd150, %fd148;
	ld.shared.f64 	%fd152, [%r38+112];
	ld.shared.f64 	%fd153, [%r42+1792];
	fma.rn.f64 	%fd154, %fd152, %fd153, %fd151;
	ld.shared.f64 	%fd155, [%r38+120];
	ld.shared.f64 	%fd156, [%r42+1920];
	fma.rn.f64 	%fd157, %fd155, %fd156, %fd154;
	bar.sync 	0;
	st.global.f64 	[%rd1], %fd157;
	ld.global.f64 	%fd158, [%rd9+384];
	st.shared.f64 	[%r40], %fd158;
	ld.global.f64 	%fd159, [%rd12+384];
	st.shared.f64 	[%r43], %fd159;
	bar.sync 	0;
	ld.shared.f64 	%fd160, [%r38];
	ld.shared.f64 	%fd161, [%r42];
	fma.rn.f64 	%fd162, %fd160, %fd161, %fd157;
	ld.shared.f64 	%fd163, [%r38+8];
	ld.shared.f64 	%fd164, [%r42+128];
	fma.rn.f64 	%fd165, %fd163, %fd164, %fd162;
	ld.shared.f64 	%fd166, [%r38+16];
	ld.shared.f64 	%fd167, [%r42+256];
	fma.rn.f64 	%fd168, %fd166, %fd167, %fd165;
	ld.shared.f64 	%fd169, [%r38+24];
	ld.shared.f64 	%fd170, [%r42+384];
	fma.rn.f64 	%fd171, %fd169, %fd170, %fd168;
	ld.shared.f64 	%fd172, [%r38+32];
	ld.shared.f64 	%fd173, [%r42+512];
	fma.rn.f64 	%fd174, %fd172, %fd173, %fd171;
	ld.shared.f64 	%fd175, [%r38+40];
	ld.shared.f64 	%fd176, [%r42+640];
	fma.rn.f64 	%fd177, %fd175, %fd176, %fd174;
	ld.shared.f64 	%fd178, [%r38+48];
	ld.shared.f64 	%fd179, [%r42+768];
	fma.rn.f64 	%fd180, %fd178, %fd179, %fd177;
	ld.shared.f64 	%fd181, [%r38+56];
	ld.shared.f64 	%fd182, [%r42+896];
	fma.rn.f64 	%fd183, %fd181, %fd182, %fd180;
	ld.shared.f64 	%fd184, [%r38+64];
	ld.shared.f64 	%fd185, [%r42+1024];
	fma.rn.f64 	%fd186, %fd184, %fd185, %fd183;
	ld.shared.f64 	%fd187, [%r38+72];
	ld.shared.f64 	%fd188, [%r42+1152];
	fma.rn.f64 	%fd189, %fd187, %fd188, %fd186;
	ld.shared.f64 	%fd190, [%r38+80];
	ld.shared.f64 	%fd191, [%r42+1280];
	fma.rn.f64 	%fd192, %fd190, %fd191, %fd189;
	ld.shared.f64 	%fd193, [%r38+88];
	ld.shared.f64 	%fd194, [%r42+1408];
	fma.rn.f64 	%fd195, %fd193, %fd194, %fd192;
	ld.shared.f64 	%fd196, [%r38+96];
	ld.shared.f64 	%fd197, [%r42+1536];
	fma.rn.f64 	%fd198, %fd196, %fd197, %fd195;
	ld.shared.f64 	%fd199, [%r38+104];
	ld.shared.f64 	%fd200, [%r42+1664];
	fma.rn.f64 	%fd201, %fd199, %fd200, %fd198;
	ld.shared.f64 	%fd202, [%r38+112];
	ld.shared.f64 	%fd203, [%r42+1792];
	fma.rn.f64 	%fd204, %fd202, %fd203, %fd201;
	ld.shared.f64 	%fd205, [%r38+120];
	ld.shared.f64 	%fd206, [%r42+1920];
	fma.rn.f64 	%fd357, %fd205, %fd206, %fd204;
	bar.sync 	0;
	st.global.f64 	[%rd1], %fd357;
	add.s32 	%r89, %r89, 4;
	add.s32 	%r88, %r88, 64;
	add.s32 	%r87, %r87, 64;
	setp.ne.s32 	%p3, %r89, 0;
	@%p3 bra 	$L__BB3_3;
$L__BB3_4:
	and.b32  	%r13, %r1, 3;
	setp.eq.s32 	%p4, %r13, 0;
	@%p4 bra 	$L__BB3_9;
	setp.eq.s32 	%p5, %r13, 1;
	@%p5 bra 	$L__BB3_7;
	ld.param.u32 	%r85, [_Z10mxm_sharedPdiS_iS_i_param_3];
	ld.param.u64 	%rd29, [_Z10mxm_sharedPdiS_iS_i_param_2];
	ld.param.u32 	%r82, [_Z10mxm_sharedPdiS_iS_i_param_1];
	ld.param.u64 	%rd26, [_Z10mxm_sharedPdiS_iS_i_param_0];
	shl.b32 	%r44, %r91, 4;
	mad.lo.s32 	%r49, %r82, %r26, %r22;
	add.s32 	%r50, %r49, %r44;
	cvta.to.global.u64 	%rd13, %rd26;
	mul.wide.s32 	%rd14, %r50, 8;
	add.s64 	%rd15, %rd13, %rd14;
	ld.global.f64 	%fd207, [%rd15];
	shl.b32 	%r52, %r23, 7;
	mov.u32 	%r53, _ZZ10mxm_sharedPdiS_iS_iE2as;
	add.s32 	%r54, %r53, %r52;
	shl.b32 	%r55, %r22, 3;
	add.s32 	%r56, %r54, %r55;
	st.shared.f64 	[%r56], %fd207;
	mad.lo.s32 	%r57, %r85, %r26, %r23;
	add.s32 	%r58, %r57, %r44;
	cvta.to.global.u64 	%rd16, %rd29;
	mul.wide.s32 	%rd17, %r58, 8;
	add.s64 	%rd18, %rd16, %rd17;
	ld.global.f64 	%fd208, [%rd18];
	mov.u32 	%r59, _ZZ10mxm_sharedPdiS_iS_iE2bs;
	add.s32 	%r60, %r59, %r55;
	add.s32 	%r61, %r60, %r52;
	st.shared.f64 	[%r61], %fd208;
	bar.sync 	0;
	ld.shared.f64 	%fd209, [%r54];
	ld.shared.f64 	%fd210, [%r60];
	fma.rn.f64 	%fd211, %fd209, %fd210, %fd357;
	ld.shared.f64 	%fd212, [%r54+8];
	ld.shared.f64 	%fd213, [%r60+128];
	fma.rn.f64 	%fd214, %fd212, %fd213, %fd211;
	ld.shared.f64 	%fd215, [%r54+16];
	ld.shared.f64 	%fd216, [%r60+256];
	fma.rn.f64 	%fd217, %fd215, %fd216, %fd214;
	ld.shared.f64 	%fd218, [%r54+24];
	ld.shared.f64 	%fd219, [%r60+384];
	fma.rn.f64 	%fd220, %fd218, %fd219, %fd217;
	ld.shared.f64 	%fd221, [%r54+32];
	ld.shared.f64 	%fd222, [%r60+512];
	fma.rn.f64 	%fd223, %fd221, %fd222, %fd220;
	ld.shared.f64 	%fd224, [%r54+40];
	ld.shared.f64 	%fd225, [%r60+640];
	fma.rn.f64 	%fd226, %fd224, %fd225, %fd223;
	ld.shared.f64 	%fd227, [%r54+48];
	ld.shared.f64 	%fd228, [%r60+768];
	fma.rn.f64 	%fd229, %fd227, %fd228, %fd226;
	ld.shared.f64 	%fd230, [%r54+56];
	ld.shared.f64 	%fd231, [%r60+896];
	fma.rn.f64 	%fd232, %fd230, %fd231, %fd229;
	ld.shared.f64 	%fd233, [%r54+64];
	ld.shared.f64 	%fd234, [%r60+1024];
	fma.rn.f64 	%fd235, %fd233, %fd234, %fd232;
	ld.shared.f64 	%fd236, [%r54+72];
	ld.shared.f64 	%fd237, [%r60+1152];
	fma.rn.f64 	%fd238, %fd236, %fd237, %fd235;
	ld.shared.f64 	%fd239, [%r54+80];
	ld.shared.f64 	%fd240, [%r60+1280];
	fma.rn.f64 	%fd241, %fd239, %fd240, %fd238;
	ld.shared.f64 	%fd242, [%r54+88];
	ld.shared.f64 	%fd243, [%r60+1408];
	fma.rn.f64 	%fd244, %fd242, %fd243, %fd241;
	ld.shared.f64 	%fd245, [%r54+96];
	ld.shared.f64 	%fd246, [%r60+1536];
	fma.rn.f64 	%fd247, %fd245, %fd246, %fd244;
	ld.shared.f64 	%fd248, [%r54+104];
	ld.shared.f64 	%fd249, [%r60+1664];
	fma.rn.f64 	%fd250, %fd248, %fd249, %fd247;
	ld.shared.f64 	%fd251, [%r54+112];
	ld.shared.f64 	%fd252, [%r60+1792];
	fma.rn.f64 	%fd253, %fd251, %fd252, %fd250;
	ld.shared.f64 	%fd254, [%r54+120];
	ld.shared.f64 	%fd255, [%r60+1920];
	fma.rn.f64 	%fd256, %fd254, %fd255, %fd253;
	bar.sync 	0;
	st.global.f64 	[%rd1], %fd256;
	ld.global.f64 	%fd257, [%rd15+128];
	st.shared.f64 	[%r56], %fd257;
	ld.global.f64 	%fd258, [%rd18+128];
	st.shared.f64 	[%r61], %fd258;
	bar.sync 	0;
	ld.shared.f64 	%fd259, [%r54];
	ld.shared.f64 	%fd260, [%r60];
	fma.rn.f64 	%fd261, %fd259, %fd260, %fd256;
	ld.shared.f64 	%fd262, [%r54+8];
	ld.shared.f64 	%fd263, [%r60+128];
	fma.rn.f64 	%fd264, %fd262, %fd263, %fd261;
	ld.shared.f64 	%fd265, [%r54+16];
	ld.shared.f64 	%fd266, [%r60+256];
	fma.rn.f64 	%fd267, %fd265, %fd266, %fd264;
	ld.shared.f64 	%fd268, [%r54+24];
	ld.shared.f64 	%fd269, [%r60+384];
	fma.rn.f64 	%fd270, %fd268, %fd269, %fd267;
	ld.shared.f64 	%fd271, [%r54+32];
	ld.shared.f64 	%fd272, [%r60+512];
	fma.rn.f64 	%fd273, %fd271, %fd272, %fd270;
	ld.shared.f64 	%fd274, [%r54+40];
	ld.shared.f64 	%fd275, [%r60+640];
	fma.rn.f64 	%fd276, %fd274, %fd275, %fd273;
	ld.shared.f64 	%fd277, [%r54+48];
	ld.shared.f64 	%fd278, [%r60+768];
	fma.rn.f64 	%fd279, %fd277, %fd278, %fd276;
	ld.shared.f64 	%fd280, [%r54+56];
	ld.shared.f64 	%fd281, [%r60+896];
	fma.rn.f64 	%fd282, %fd280, %fd281, %fd279;
	ld.shared.f64 	%fd283, [%r54+64];
	ld.shared.f64 	%fd284, [%r60+1024];
	fma.rn.f64 	%fd285, %fd283, %fd284, %fd282;
	ld.shared.f64 	%fd286, [%r54+72];
	ld.shared.f64 	%fd287, [%r60+1152];
	fma.rn.f64 	%fd288, %fd286, %fd287, %fd285;
	ld.shared.f64 	%fd289, [%r54+80];
	ld.shared.f64 	%fd290, [%r60+1280];
	fma.rn.f64 	%fd291, %fd289, %fd290, %fd288;
	ld.shared.f64 	%fd292, [%r54+88];
	ld.shared.f64 	%fd293, [%r60+1408];
	fma.rn.f64 	%fd294, %fd292, %fd293, %fd291;
	ld.shared.f64 	%fd295, [%r54+96];
	ld.shared.f64 	%fd296, [%r60+1536];
	fma.rn.f64 	%fd297, %fd295, %fd296, %fd294;
	ld.shared.f64 	%fd298, [%r54+104];
	ld.shared.f64 	%fd299, [%r60+1664];
	fma.rn.f64 	%fd300, %fd298, %fd299, %fd297;
	ld.shared.f64 	%fd301, [%r54+112];
	ld.shared.f64 	%fd302, [%r60+1792];
	fma.rn.f64 	%fd303, %fd301, %fd302, %fd300;
	ld.shared.f64 	%fd304, [%r54+120];
	ld.shared.f64 	%fd305, [%r60+1920];
	fma.rn.f64 	%fd357, %fd304, %fd305, %fd303;
	bar.sync 	0;
	st.global.f64 	[%rd1], %fd357;
	add.s32 	%r91, %r91, 2;
$L__BB3_7:
	and.b32  	%r62, %r1, 1;
	setp.eq.b32 	%p6, %r62, 1;
	not.pred 	%p7, %p6;
	@%p7 bra 	$L__BB3_9;
	ld.param.u32 	%r86, [_Z10mxm_sharedPdiS_iS_i_param_3];
	ld.param.u64 	%rd30, [_Z10mxm_sharedPdiS_iS_i_param_2];
	ld.param.u32 	%r83, [_Z10mxm_sharedPdiS_iS_i_param_1];
	ld.param.u64 	%rd27, [_Z10mxm_sharedPdiS_iS_i_param_0];
	shl.b32 	%r63, %r91, 4;
	mad.lo.s32 	%r68, %r83, %r26, %r22;
	add.s32 	%r69, %r68, %r63;
	cvta.to.global.u64 	%rd19, %rd27;
	mul.wide.s32 	%rd20, %r69, 8;
	add.s64 	%rd21, %rd19, %rd20;
	ld.global.f64 	%fd306, [%rd21];
	shl.b32 	%r71, %r23, 7;
	mov.u32 	%r72, _ZZ10mxm_sharedPdiS_iS_iE2as;
	add.s32 	%r73, %r72, %r71;
	shl.b32 	%r74, %r22, 3;
	add.s32 	%r75, %r73, %r74;
	st.shared.f64 	[%r75], %fd306;
	mad.lo.s32 	%r76, %r86, %r26, %r23;
	add.s32 	%r77, %r76, %r63;
	cvta.to.global.u64 	%rd22, %rd30;
	mul.wide.s32 	%rd23, %r77, 8;
	add.s64 	%rd24, %rd22, %rd23;
	ld.global.f64 	%fd307, [%rd24];
	mov.u32 	%r78, _ZZ10mxm_sharedPdiS_iS_iE2bs;
	add.s32 	%r79, %r78, %r74;
	add.s32 	%r80, %r79, %r71;
	st.shared.f64 	[%r80], %fd307;
	bar.sync 	0;
	ld.shared.f64 	%fd308, [%r73];
	ld.shared.f64 	%fd309, [%r79];
	fma.rn.f64 	%fd310, %fd308, %fd309, %fd357;
	ld.shared.f64 	%fd311, [%r73+8];
	ld.shared.f64 	%fd312, [%r79+128];
	fma.rn.f64 	%fd313, %fd311, %fd312, %fd310;
	ld.shared.f64 	%fd314, [%r73+16];
	ld.shared.f64 	%fd315, [%r79+256];
	fma.rn.f64 	%fd316, %fd314, %fd315, %fd313;
	ld.shared.f64 	%fd317, [%r73+24];
	ld.shared.f64 	%fd318, [%r79+384];
	fma.rn.f64 	%fd319, %fd317, %fd318, %fd316;
	ld.shared.f64 	%fd320, [%r73+32];
	ld.shared.f64 	%fd321, [%r79+512];
	fma.rn.f64 	%fd322, %fd320, %fd321, %fd319;
	ld.shared.f64 	%fd323, [%r73+40];
	ld.shared.f64 	%fd324, [%r79+640];
	fma.rn.f64 	%fd325, %fd323, %fd324, %fd322;
	ld.shared.f64 	%fd326, [%r73+48];
	ld.shared.f64 	%fd327, [%r79+768];
	fma.rn.f64 	%fd328, %fd326, %fd327, %fd325;
	ld.shared.f64 	%fd329, [%r73+56];
	ld.shared.f64 	%fd330, [%r79+896];
	fma.rn.f64 	%fd331, %fd329, %fd330, %fd328;
	ld.shared.f64 	%fd332, [%r73+64];
	ld.shared.f64 	%fd333, [%r79+1024];
	fma.rn.f64 	%fd334, %fd332, %fd333, %fd331;
	ld.shared.f64 	%fd335, [%r73+72];
	ld.shared.f64 	%fd336, [%r79+1152];
	fma.rn.f64 	%fd337, %fd335, %fd336, %fd334;
	ld.shared.f64 	%fd338, [%r73+80];
	ld.shared.f64 	%fd339, [%r79+1280];
	fma.rn.f64 	%fd340, %fd338, %fd339, %fd337;
	ld.shared.f64 	%fd341, [%r73+88];
	ld.shared.f64 	%fd342, [%r79+1408];
	fma.rn.f64 	%fd343, %fd341, %fd342, %fd340;
	ld.shared.f64 	%fd344, [%r73+96];
	ld.shared.f64 	%fd345, [%r79+1536];
	fma.rn.f64 	%fd346, %fd344, %fd345, %fd343;
	ld.shared.f64 	%fd347, [%r73+104];
	ld.shared.f64 	%fd348, [%r79+1664];
	fma.rn.f64 	%fd349, %fd347, %fd348, %fd346;
	ld.shared.f64 	%fd350, [%r73+112];
	ld.shared.f64 	%fd351, [%r79+1792];
	fma.rn.f64 	%fd352, %fd350, %fd351, %fd349;
	ld.shared.f64 	%fd353, [%r73+120];
	ld.shared.f64 	%fd354, [%r79+1920];
	fma.rn.f64 	%fd355, %fd353, %fd354, %fd352;
	bar.sync 	0;
	st.global.f64 	[%rd1], %fd355;
$L__BB3_9:
	ret;

}


// ===== COMPILED SASS (sm_100) =====

	.target	sm_100

	.elftype	@"ET_EXEC"


//--------------------- .note.nv.tkinfo           --------------------------
	.section	.note.nv.tkinfo,"",@"SHT_NOTE"
	.sectionflags	@"SHF_NOTE_NV_TKINFO"
	.tkinfo
        /*0018*/ 	.word	0x00000002
        /*0030*/ 	.string	""
        /*0030*/ 	.string	"ptxas"
        /*0030*/ 	.string	"Cuda compilation tools, release 13.0, V13.0.88"
        /*0030*/ 	.string	"Build cuda_13.0.r13.0/compiler.36424714_0"
        /*0030*/ 	.string	"-arch sm_100 -m 64 "



//--------------------- .note.nv.cuinfo           --------------------------
	.section	.note.nv.cuinfo,"",@"SHT_NOTE"
	.sectionflags	@"SHF_NOTE_NV_CUINFO"
        /*0018*/ 	.short	0x0002
        /*001a*/ 	.short	0x0064
        /*001c*/ 	.short	0x0082
	.zero		2


//--------------------- .nv.info                  --------------------------
	.section	.nv.info,"",@"SHT_CUDA_INFO"
	.align	4


	//----- nvinfo : EIATTR_REGCOUNT
	.align		4
        /*0000*/ 	.byte	0x04, 0x2f
        /*0002*/ 	.short	(.L_1 - .L_0)
	.align		4
.L_0:
        /*0004*/ 	.word	index@(_Z12curl_vanillaPdS_S_S_S_S_S_S_S_S_S_S_S_S_S_S_S_S_S_iiS_S_S_)
        /*0008*/ 	.word	0x00000028


	//----- nvinfo : EIATTR_FRAME_SIZE
	.align		4
.L_1:
        /*000c*/ 	.byte	0x04, 0x11
        /*000e*/ 	.short	(.L_3 - .L_2)
	.align		4
.L_2:
        /*0010*/ 	.word	index@(_Z12curl_vanillaPdS_S_S_S_S_S_S_S_S_S_S_S_S_S_S_S_S_S_iiS_S_S_)
        /*0014*/ 	.word	0x00000000


	//----- nvinfo : EIATTR_REGCOUNT
	.align		4
.L_3:
        /*0018*/ 	.byte	0x04, 0x2f
        /*001a*/ 	.short	(.L_5 - .L_4)
	.align		4
.L_4:
        /*001c*/ 	.word	index@(_Z11mxm_vanillaPdiS_iS_iii)
        /*0020*/ 	.word	0x00000020


	//----- nvinfo : EIATTR_FRAME_SIZE
	.align		4
.L_5:
        /*0024*/ 	.byte	0x04, 0x11
        /*0026*/ 	.short	(.L_7 - .L_6)
	.align		4
.L_6:
        /*0028*/ 	.word	index@(_Z11mxm_vanillaPdiS_iS_iii)
        /*002c*/ 	.word	0x00000000


	//----- nvinfo : EIATTR_REGCOUNT
	.align		4
.L_7:
        /*0030*/ 	.byte	0x04, 0x2f
        /*0032*/ 	.short	(.L_9 - .L_8)
	.align		4
.L_8:
        /*0034*/ 	.word	index@(_Z6mxm_1dPdiS_iS_i)
        /*0038*/ 	.word	0x00000020


	//----- nvinfo : EIATTR_FRAME_SIZE
	.align		4
.L_9:
        /*003c*/ 	.byte	0x04, 0x11
        /*003e*/ 	.short	(.L_11 - .L_10)
	.align		4
.L_10:
        /*0040*/ 	.word	index@(_Z6mxm_1dPdiS_iS_i)
        /*0044*/ 	.word	0x00000000


	//----- nvinfo : EIATTR_REGCOUNT
	.align		4
.L_11:
        /*0048*/ 	.byte	0x04, 0x2f
        /*004a*/ 	.short	(.L_13 - .L_12)
	.align		4
.L_12:
        /*004c*/ 	.word	index@(_Z10mxm_sharedPdiS_iS_i)
        /*0050*/ 	.word	0x00000028


	//----- nvinfo : EIATTR_FRAME_SIZE
	.align		4
.L_13:
        /*0054*/ 	.byte	0x04, 0x11
        /*0056*/ 	.short	(.L_15 - .L_14)
	.align		4
.L_14:
        /*0058*/ 	.word	index@(_Z10mxm_sharedPdiS_iS_i)
        /*005c*/ 	.word	0x00000000


	//----- nvinfo : EIATTR_MIN_STACK_SIZE
	.align		4
.L_15:
        /*0060*/ 	.byte	0x04, 0x12
        /*0062*/ 	.short	(.L_17 - .L_16)
	.align		4
.L_16:
        /*0064*/ 	.word	index@(_Z10mxm_sharedPdiS_iS_i)
        /*0068*/ 	.word	0x00000000


	//----- nvinfo : EIATTR_MIN_STACK_SIZE
	.align		4
.L_17:
        /*006c*/ 	.byte	0x04, 0x12
        /*006e*/ 	.short	(.L_19 - .L_18)
	.align		4
.L_18:
        /*0070*/ 	.word	index@(_Z6mxm_1dPdiS_iS_i)
        /*0074*/ 	.word	0x00000000


	//----- nvinfo : EIATTR_MIN_STACK_SIZE
	.align		4
.L_19:
        /*0078*/ 	.byte	0x04, 0x12
        /*007a*/ 	.short	(.L_21 - .L_20)
	.align		4
.L_20:
        /*007c*/ 	.word	index@(_Z11mxm_vanillaPdiS_iS_iii)
        /*0080*/ 	.word	0x00000000


	//----- nvinfo : EIATTR_MIN_STACK_SIZE
	.align		4
.L_21:
        /*0084*/ 	.byte	0x04, 0x12
        /*0086*/ 	.short	(.L_23 - .L_22)
	.align		4
.L_22:
        /*0088*/ 	.word	index@(_Z12curl_vanillaPdS_S_S_S_S_S_S_S_S_S_S_S_S_S_S_S_S_S_iiS_S_S_)
        /*008c*/ 	.word	0x00000000
.L_23:


//--------------------- .nv.compat                --------------------------
	.section	.nv.compat,"",@"SHT_CUDA_COMPAT_INFO"
	.align	4
        /*0000*/ 	.byte	0x02, 0x09, 0x00, 0x00, 0x02, 0x02, 0x01, 0x00, 0x02, 0x05, 0x05, 0x00, 0x03, 0x07, 0x01, 0x01
        /*0010*/ 	.byte	0x02, 0x03, 0x00, 0x00, 0x02, 0x06, 0x01, 0x00, 0x04, 0x0b, 0x08, 0x00, 0x01, 0x00, 0x00, 0x00
        /*0020*/ 	.byte	0x00, 0x00, 0x00, 0x00


//--------------------- .nv.info._Z10mxm_sharedPdiS_iS_i --------------------------
	.section	.nv.info._Z10mxm_sharedPdiS_iS_i,"",@"SHT_CUDA_INFO"
	.sectionflags	@""
	.align	4


	//----- nvinfo : EIATTR_CUDA_API_VERSION
	.align		4
        /*0000*/ 	.byte	0x04, 0x37
        /*0002*/ 	.short	(.L_25 - .L_24)
.L_24:
        /*0004*/ 	.word	0x00000082


	//----- nvinfo : EIATTR_KPARAM_INFO
	.align		4
.L_25:
        /*0008*/ 	.byte	0x04, 0x17
        /*000a*/ 	.short	(.L_27 - .L_26)
.L_26:
        /*000c*/ 	.word	0x00000000
        /*0010*/ 	.short	0x0005
        /*0012*/ 	.short	0x0028
        /*0014*/ 	.byte	0x00, 0xf0, 0x11, 0x00


	//----- nvinfo : EIATTR_KPARAM_INFO
	.align		4
.L_27:
        /*0018*/ 	.byte	0x04, 0x17
        /*001a*/ 	.short	(.L_29 - .L_28)
.L_28:
        /*001c*/ 	.word	0x00000000
        /*0020*/ 	.short	0x0004
        /*0022*/ 	.short	0x0020
        /*0024*/ 	.byte	0x00, 0xf5, 0x21, 0x00


	//----- nvinfo : EIATTR_KPARAM_INFO
	.align		4
.L_29:
        /*0028*/ 	.byte	0x04, 0x17
        /*002a*/ 	.short	(.L_31 - .L_30)
.L_30:
        /*002c*/ 	.word	0x00000000
        /*0030*/ 	.short	0x0003
        /*0032*/ 	.short	0x0018
        /*0034*/ 	.byte	0x00, 0xf0, 0x11, 0x00


	//----- nvinfo : EIATTR_KPARAM_INFO
	.align		4
.L_31:
        /*0038*/ 	.byte	0x04, 0x17
        /*003a*/ 	.short	(.L_33 - .L_32)
.L_32:
        /*003c*/ 	.word	0x00000000
        /*0040*/ 	.short	0x0002
        /*0042*/ 	.short	0x0010
        /*0044*/ 	.byte	0x00, 0xf5, 0x21, 0x00


	//----- nvinfo : EIATTR_KPARAM_INFO
	.align		4
.L_33:
        /*0048*/ 	.byte	0x04, 0x17
        /*004a*/ 	.short	(.L_35 - .L_34)
.L_34:
        /*004c*/ 	.word	0x00000000
        /*0050*/ 	.short	0x0001
        /*0052*/ 	.short	0x0008
        /*0054*/ 	.byte	0x00, 0xf0, 0x11, 0x00


	//----- nvinfo : EIATTR_KPARAM_INFO
	.align		4
.L_35:
        /*0058*/ 	.byte	0x04, 0x17
        /*005a*/ 	.short	(.L_37 - .L_36)
.L_36:
        /*005c*/ 	.word	0x00000000
        /*0060*/ 	.short	0x0000
        /*0062*/ 	.short	0x0000
        /*0064*/ 	.byte	0x00, 0xf5, 0x21, 0x00


	//----- nvinfo : EIATTR_SPARSE_MMA_MASK
	.align		4
.L_37:
        /*0068*/ 	.byte	0x03, 0x50
        /*006a*/ 	.short	0x0000


	//----- nvinfo : EIATTR_MAXREG_COUNT
	.align		4
        /*006c*/ 	.byte	0x03, 0x1b
        /*006e*/ 	.short	0x00ff


	//----- nvinfo : EIATTR_NUM_BARRIERS
	.align		4
        /*0070*/ 	.byte	0x02, 0x4c
        /*0072*/ 	.byte	0x01
	.zero		1


	//----- nvinfo : EIATTR_MERCURY_ISA_VERSION
	.align		4
        /*0074*/ 	.byte	0x03, 0x5f
        /*0076*/ 	.short	0x0101


	//----- nvinfo : EIATTR_VRC_CTA_INIT_COUNT
	.align		4
        /*0078*/ 	.byte	0x02, 0x4a
	.zero		1
	.zero		1


	//----- nvinfo : EIATTR_EXIT_INSTR_OFFSETS
	.align		4
        /*007c*/ 	.byte	0x04, 0x1c
        /*007e*/ 	.short	(.L_39 - .L_38)


	//   ....[0]....
.L_38:
        /*0080*/ 	.word	0x00000030


	//   ....[1]....
        /*0084*/ 	.word	0x00000ed0


	//   ....[2]....
        /*0088*/ 	.word	0x00001600


	//   ....[3]....
        /*008c*/ 	.word	0x000019f0


	//----- nvinfo : EIATTR_CBANK_PARAM_SIZE
	.align		4
.L_39:
        /*0090*/ 	.byte	0x03, 0x19
        /*0092*/ 	.short	0x002c


	//----- nvinfo : EIATTR_PARAM_CBANK
	.align		4
        /*0094*/ 	.byte	0x04, 0x0a
        /*0096*/ 	.short	(.L_41 - .L_40)
	.align		4
.L_40:
        /*0098*/ 	.word	index@(.nv.constant0._Z10mxm_sharedPdiS_iS_i)
        /*009c*/ 	.short	0x0380
        /*009e*/ 	.short	0x002c


	//----- nvinfo : EIATTR_SW_WAR
	.align		4
.L_41:
        /*00a0*/ 	.byte	0x04, 0x36
        /*00a2*/ 	.short	(.L_43 - .L_42)
.L_42:
        /*00a4*/ 	.word	0x00000008
.L_43:


//--------------------- .nv.info._Z6mxm_1dPdiS_iS_i --------------------------
	.section	.nv.info._Z6mxm_1dPdiS_iS_i,"",@"SHT_CUDA_INFO"
	.sectionflags	@""
	.align	4


	//----- nvinfo : EIATTR_CUDA_API_VERSION
	.align		4
        /*0000*/ 	.byte	0x04, 0x37
        /*0002*/ 	.short	(.L_45 - .L_44)
.L_44:
        /*0004*/ 	.word	0x00000082


	//----- nvinfo : EIATTR_KPARAM_INFO
	.align		4
.L_45:
        /*0008*/ 	.byte	0x04, 0x17
        /*000a*/ 	.short	(.L_47 - .L_46)
.L_46:
        /*000c*/ 	.word	0x00000000
        /*0010*/ 	.short	0x0005
        /*0012*/ 	.short	0x0028
        /*0014*/ 	.byte	0x00, 0xf0, 0x11, 0x00


	//----- nvinfo : EIATTR_KPARAM_INFO
	.align		4
.L_47:
        /*0018*/ 	.byte	0x04, 0x17
        /*001a*/ 	.short	(.L_49 - .L_48)
.L_48:
        /*001c*/ 	.word	0x00000000
        /*0020*/ 	.short	0x0004
        /*0022*/ 	.short	0x0020
        /*0024*/ 	.byte	0x00, 0xf5, 0x21, 0x00


	//----- nvinfo : EIATTR_KPARAM_INFO
	.align		4
.L_49:
        /*0028*/ 	.byte	0x04, 0x17
        /*002a*/ 	.short	(.L_51 - .L_50)
.L_50:
        /*002c*/ 	.word	0x00000000
        /*0030*/ 	.short	0x0003
        /*0032*/ 	.short	0x0018
        /*0034*/ 	.byte	0x00, 0xf0, 0x11, 0x00


	//----- nvinfo : EIATTR_KPARAM_INFO
	.align		4
.L_51:
        /*0038*/ 	.byte	0x04, 0x17
        /*003a*/ 	.short	(.L_53 - .L_52)
.L_52:
        /*003c*/ 	.word	0x00000000
        /*0040*/ 	.short	0x0002
        /*0042*/ 	.short	0x0010
        /*0044*/ 	.byte	0x00, 0xf5, 0x21, 0x00


	//----- nvinfo : EIATTR_KPARAM_INFO
	.align		4
.L_53:
        /*0048*/ 	.byte	0x04, 0x17
        /*004a*/ 	.short	(.L_55 - .L_54)
.L_54:
        /*004c*/ 	.word	0x00000000
        /*0050*/ 	.short	0x0001
        /*0052*/ 	.short	0x0008
        /*0054*/ 	.byte	0x00, 0xf0, 0x11, 0x00


	//----- nvinfo : EIATTR_KPARAM_INFO
	.align		4
.L_55:
        /*0058*/ 	.byte	0x04, 0x17
        /*005a*/ 	.short	(.L_57 - .L_56)
.L_56:
        /*005c*/ 	.word	0x00000000
        /*0060*/ 	.short	0x0000
        /*0062*/ 	.short	0x0000
        /*0064*/ 	.byte	0x00, 0xf5, 0x21, 0x00


	//----- nvinfo : EIATTR_SPARSE_MMA_MASK
	.align		4
.L_57:
        /*0068*/ 	.byte	0x03, 0x50
        /*006a*/ 	.short	0x0000


	//----- nvinfo : EIATTR_MAXREG_COUNT
	.align		4
        /*006c*/ 	.byte	0x03, 0x1b
        /*006e*/ 	.short	0x00ff


	//----- nvinfo : EIATTR_MERCURY_ISA_VERSION
	.align		4
        /*0070*/ 	.byte	0x03, 0x5f
        /*0072*/ 	.short	0x0101


	//----- nvinfo : EIATTR_VRC_CTA_INIT_COUNT
	.align		4
        /*0074*/ 	.byte	0x02, 0x4a
	.zero		1
	.zero		1


	//----- nvinfo : EIATTR_EXIT_INSTR_OFFSETS
	.align		4
        /*0078*/ 	.byte	0x04, 0x1c
        /*007a*/ 	.short	(.L_59 - .L_58)


	//   ....[0]....
.L_58:
        /*007c*/ 	.word	0x00000090


	//   ....[1]....
        /*0080*/ 	.word	0x000009a0


	//   ....[2]....
        /*0084*/ 	.word	0x00000b80


	//   ....[3]....
        /*0088*/ 	.word	0x00000c80


	//   ....[4]....
        /*008c*/ 	.word	0x00000d40


	//   ....[5]....
        /*0090*/ 	.word	0x00000d90


	//----- nvinfo : EIATTR_CBANK_PARAM_SIZE
	.align		4
.L_59:
        /*0094*/ 	.byte	0x03, 0x19
        /*0096*/ 	.short	0x002c


	//----- nvinfo : EIATTR_PARAM_CBANK
	.align		4
        /*0098*/ 	.byte	0x04, 0x0a
        /*009a*/ 	.short	(.L_61 - .L_60)
	.align		4
.L_60:
        /*009c*/ 	.word	index@(.nv.constant0._Z6mxm_1dPdiS_iS_i)
        /*00a0*/ 	.short	0x0380
        /*00a2*/ 	.short	0x002c


	//----- nvinfo : EIATTR_SW_WAR
	.align		4
.L_61:
        /*00a4*/ 	.byte	0x04, 0x36
        /*00a6*/ 	.short	(.L_63 - .L_62)
.L_62:
        /*00a8*/ 	.word	0x00000008
.L_63:


//--------------------- .nv.info._Z11mxm_vanillaPdiS_iS_iii --------------------------
	.section	.nv.info._Z11mxm_vanillaPdiS_iS_iii,"",@"SHT_CUDA_INFO"
	.sectionflags	@""
	.align	4


	//----- nvinfo : EIATTR_CUDA_API_VERSION
	.align		4
        /*0000*/ 	.byte	0x04, 0x37
        /*0002*/ 	.short	(.L_65 - .L_64)
.L_64:
        /*0004*/ 	.word	0x00000082


	//----- nvinfo : EIATTR_KPARAM_INFO
	.align		4
.L_65:
        /*0008*/ 	.byte	0x04, 0x17
        /*000a*/ 	.short	(.L_67 - .L_66)
.L_66:
        /*000c*/ 	.word	0x00000000
        /*0010*/ 	.short	0x0007
        /*0012*/ 	.short	0x0030
        /*0014*/ 	.byte	0x00, 0xf0, 0x11, 0x00


	//----- nvinfo : EIATTR_KPARAM_INFO
	.align		4
.L_67:
        /*0018*/ 	.byte	0x04, 0x17
        /*001a*/ 	.short	(.L_69 - .L_68)
.L_68:
        /*001c*/ 	.word	0x00000000
        /*0020*/ 	.short	0x0006
        /*0022*/ 	.short	0x002c
        /*0024*/ 	.byte	0x00, 0xf0, 0x11, 0x00


	//----- nvinfo : EIATTR_KPARAM_INFO
	.align		4
.L_69:
        /*0028*/ 	.byte	0x04, 0x17
        /*002a*/ 	.short	(.L_71 - .L_70)
.L_70:
        /*002c*/ 	.word	0x00000000
        /*0030*/ 	.short	0x0005
        /*0032*/ 	.short	0x0028
        /*0034*/ 	.byte	0x00, 0xf0, 0x11, 0x00


	//----- nvinfo : EIATTR_KPARAM_INFO
	.align		4
.L_71:
        /*0038*/ 	.byte	0x04, 0x17
        /*003a*/ 	.short	(.L_73 - .L_72)
.L_72:
        /*003c*/ 	.word	0x00000000
        /*0040*/ 	.short	0x0004
        /*0042*/ 	.short	0x0020
        /*0044*/ 	.byte	0x00, 0xf5, 0x21, 0x00


	//----- nvinfo : EIATTR_KPARAM_INFO
	.align		4
.L_73:
        /*0048*/ 	.byte	0x04, 0x17
        /*004a*/ 	.short	(.L_75 - .L_74)
.L_74:
        /*004c*/ 	.word	0x00000000
        /*0050*/ 	.short	0x0003
        /*0052*/ 	.short	0x0018
        /*0054*/ 	.byte	0x00, 0xf0, 0x11, 0x00


	//----- nvinfo : EIATTR_KPARAM_INFO
	.align		4
.L_75:
        /*0058*/ 	.byte	0x04, 0x17
        /*005a*/ 	.short	(.L_77 - .L_76)
.L_76:
        /*005c*/ 	.word	0x00000000
        /*0060*/ 	.short	0x0002
        /*0062*/ 	.short	0x0010
        /*0064*/ 	.byte	0x00, 0xf5, 0x21, 0x00


	//----- nvinfo : EIATTR_KPARAM_INFO
	.align		4
.L_77:
        /*0068*/ 	.byte	0x04, 0x17
        /*006a*/ 	.short	(.L_79 - .L_78)
.L_78:
        /*006c*/ 	.word	0x00000000
        /*0070*/ 	.short	0x0001
        /*0072*/ 	.short	0x0008
        /*0074*/ 	.byte	0x00, 0xf0, 0x11, 0x00


	//----- nvinfo : EIATTR_KPARAM_INFO
	.align		4
.L_79:
        /*0078*/ 	.byte	0x04, 0x17
        /*007a*/ 	.short	(.L_81 - .L_80)
.L_80:
        /*007c*/ 	.word	0x00000000
        /*0080*/ 	.short	0x0000
        /*0082*/ 	.short	0x0000
        /*0084*/ 	.byte	0x00, 0xf5, 0x21, 0x00


	//----- nvinfo : EIATTR_SPARSE_MMA_MASK
	.align		4
.L_81:
        /*0088*/ 	.byte	0x03, 0x50
        /*008a*/ 	.short	0x0000


	//----- nvinfo : EIATTR_MAXREG_COUNT
	.align		4
        /*008c*/ 	.byte	0x03, 0x1b
        /*008e*/ 	.short	0x00ff


	//----- nvinfo : EIATTR_MERCURY_ISA_VERSION
	.align		4
        /*0090*/ 	.byte	0x03, 0x5f
        /*0092*/ 	.short	0x0101


	//----- nvinfo : EIATTR_VRC_CTA_INIT_COUNT
	.align		4
        /*0094*/ 	.byte	0x02, 0x4a
	.zero		1
	.zero		1


	//----- nvinfo : EIATTR_EXIT_INSTR_OFFSETS
	.align		4
        /*0098*/ 	.byte	0x04, 0x1c
        /*009a*/ 	.short	(.L_83 - .L_82)


	//   ....[0]....
.L_82:
        /*009c*/ 	.word	0x000000d0


	//   ....[1]....
        /*00a0*/ 	.word	0x00000880


	//   ....[2]....
        /*00a4*/ 	.word	0x000008a0


	//   ....[3]....
        /*00a8*/ 	.word	0x00001280


	//   ....[4]....
        /*00ac*/ 	.word	0x00001460


	//   ....[5]....
        /*00b0*/ 	.word	0x00001560


	//   ....[6]....
        /*00b4*/ 	.word	0x00001620


	//   ....[7]....
        /*00b8*/ 	.word	0x00001670


	//   ....[8]....
        /*00bc*/ 	.word	0x00001f50


	//   ....[9]....
        /*00c0*/ 	.word	0x000023c0


	//----- nvinfo : EIATTR_CBANK_PARAM_SIZE
	.align		4
.L_83:
        /*00c4*/ 	.byte	0x03, 0x19
        /*00c6*/ 	.short	0x0034


	//----- nvinfo : EIATTR_PARAM_CBANK
	.align		4
        /*00c8*/ 	.byte	0x04, 0x0a
        /*00ca*/ 	.short	(.L_85 - .L_84)
	.align		4
.L_84:
        /*00cc*/ 	.word	index@(.nv.constant0._Z11mxm_vanillaPdiS_iS_iii)
        /*00d0*/ 	.short	0x0380
        /*00d2*/ 	.short	0x0034


	//----- nvinfo : EIATTR_SW_WAR
	.align		4
.L_85:
        /*00d4*/ 	.byte	0x04, 0x36
        /*00d6*/ 	.short	(.L_87 - .L_86)
.L_86:
        /*00d8*/ 	.word	0x00000008
.L_87:


//--------------------- .nv.info._Z12curl_vanillaPdS_S_S_S_S_S_S_S_S_S_S_S_S_S_S_S_S_S_iiS_S_S_ --------------------------
	.section	.nv.info._Z12curl_vanillaPdS_S_S_S_S_S_S_S_S_S_S_S_S_S_S_S_S_S_iiS_S_S_,"",@"SHT_CUDA_INFO"
	.sectionflags	@""
	.align	4


	//----- nvinfo : EIATTR_CUDA_API_VERSION
	.align		4
        /*0000*/ 	.byte	0x04, 0x37
        /*0002*/ 	.short	(.L_89 - .L_88)
.L_88:
        /*0004*/ 	.word	0x00000082


	//----- nvinfo : EIATTR_KPARAM_INFO
	.align		4
.L_89:
        /*0008*/ 	.byte	0x04, 0x17
        /*000a*/ 	.short	(.L_91 - .L_90)
.L_90:
        /*000c*/ 	.word	0x00000000
        /*0010*/ 	.short	0x0017
        /*0012*/ 	.short	0x00b0
        /*0014*/ 	.byte	0x00, 0xf5, 0x21, 0x00


	//----- nvinfo : EIATTR_KPARAM_INFO
	.align		4
.L_91:
        /*0018*/ 	.byte	0x04, 0x17
        /*001a*/ 	.short	(.L_93 - .L_92)
.L_92:
        /*001c*/ 	.word	0x00000000
        /*0020*/ 	.short	0x0016
        /*0022*/ 	.short	0x00a8
        /*0024*/ 	.byte	0x00, 0xf5, 0x21, 0x00


	//----- nvinfo : EIATTR_KPARAM_INFO
	.align		4
.L_93:
        /*0028*/ 	.byte	0x04, 0x17
        /*002a*/ 	.short	(.L_95 - .L_94)
.L_94:
        /*002c*/ 	.word	0x00000000
        /*0030*/ 	.short	0x0015
        /*0032*/ 	.short	0x00a0
        /*0034*/ 	.byte	0x00, 0xf5, 0x21, 0x00


	//----- nvinfo : EIATTR_KPARAM_INFO
	.align		4
.L_95:
        /*0038*/ 	.byte	0x04, 0x17
        /*003a*/ 	.short	(.L_97 - .L_96)
.L_96:
        /*003c*/ 	.word	0x00000000
        /*0040*/ 	.short	0x0014
        /*0042*/ 	.short	0x009c
        /*0044*/ 	.byte	0x00, 0xf0, 0x11, 0x00


	//----- nvinfo : EIATTR_KPARAM_INFO
	.align		4
.L_97:
        /*0048*/ 	.byte	0x04, 0x17
        /*004a*/ 	.short	(.L_99 - .L_98)
.L_98:
        /*004c*/ 	.word	0x00000000
        /*0050*/ 	.short	0x0013
        /*0052*/ 	.short	0x0098
        /*0054*/ 	.byte	0x00, 0xf0, 0x11, 0x00


	//----- nvinfo : EIATTR_KPARAM_INFO
	.align		4
.L_99:
        /*0058*/ 	.byte	0x04, 0x17
        /*005a*/ 	.short	(.L_101 - .L_100)
.L_100:
        /*005c*/ 	.word	0x00000000
        /*0060*/ 	.short	0x0012
        /*0062*/ 	.short	0x0090
        /*0064*/ 	.byte	0x00, 0xf5, 0x21, 0x00


	//----- nvinfo : EIATTR_KPARAM_INFO
	.align		4
.L_101:
        /*0068*/ 	.byte	0x04, 0x17
        /*006a*/ 	.short	(.L_103 - .L_102)
.L_102:
        /*006c*/ 	.word	0x00000000
        /*0070*/ 	.short	0x0011
        /*0072*/ 	.short	0x0088
        /*0074*/ 	.byte	0x00, 0xf5, 0x21, 0x00


	//----- nvinfo : EIATTR_KPARAM_INFO
	.align		4
.L_103:
        /*0078*/ 	.byte	0x04, 0x17
        /*007a*/ 	.short	(.L_105 - .L_104)
.L_104:
        /*007c*/ 	.word	0x00000000
        /*0080*/ 	.short	0x0010
        /*0082*/ 	.short	0x0080
        /*0084*/ 	.byte	0x00, 0xf5, 0x21, 0x00


	//----- nvinfo : EIATTR_KPARAM_INFO
	.align		4
.L_105:
        /*0088*/ 	.byte	0x04, 0x17
        /*008a*/ 	.short	(.L_107 - .L_106)
.L_106:
        /*008c*/ 	.word	0x00000000
        /*0090*/ 	.short	0x000f
        /*0092*/ 	.short	0x0078
        /*0094*/ 	.byte	0x00, 0xf5, 0x21, 0x00


	//----- nvinfo : EIATTR_KPARAM_INFO
	.align		4
.L_107:
        /*0098*/ 	.byte	0x04, 0x17
        /*009a*/ 	.short	(.L_109 - .L_108)
.L_108:
        /*009c*/ 	.word	0x00000000
        /*00a0*/ 	.short	0x000e
        /*00a2*/ 	.short	0x0070
        /*00a4*/ 	.byte	0x00, 0xf5, 0x21, 0x00


	//----- nvinfo : EIATTR_KPARAM_INFO
	.align		4
.L_109:
        /*00a8*/ 	.byte	0x04, 0x17
        /*00aa*/ 	.short	(.L_111 - .L_110)
.L_110:
        /*00ac*/ 	.word	0x00000000
        /*00b0*/ 	.short	0x000d
        /*00b2*/ 	.short	0x0068
        /*00b4*/ 	.byte	0x00, 0xf5, 0x21, 0x00


	//----- nvinfo : EIATTR_KPARAM_INFO
	.align		4
.L_111:
        /*00b8*/ 	.byte	0x04, 0x17
        /*00ba*/ 	.short	(.L_113 - .L_112)
.L_112:
        /*00bc*/ 	.word	0x00000000
        /*00c0*/ 	.short	0x000c
        /*00c2*/ 	.short	0x0060
        /*00c4*/ 	.byte	0x00, 0xf5, 0x21, 0x00


	//----- nvinfo : EIATTR_KPARAM_INFO
	.align		4
.L_113:
        /*00c8*/ 	.byte	0x04, 0x17
        /*00ca*/ 	.short	(.L_115 - .L_114)
.L_114:
        /*00cc*/ 	.word	0x00000000
        /*00d0*/ 	.short	0x000b
        /*00d2*/ 	.short	0x0058
        /*00d4*/ 	.byte	0x00, 0xf5, 0x21, 0x00


	//----- nvinfo : EIATTR_KPARAM_INFO
	.align		4
.L_115:
        /*00d8*/ 	.byte	0x04, 0x17
        /*00da*/ 	.short	(.L_117 - .L_116)
.L_116:
        /*00dc*/ 	.word	0x00000000
        /*00e0*/ 	.short	0x000a
        /*00e2*/ 	.short	0x0050
        /*00e4*/ 	.byte	0x00, 0xf5, 0x21, 0x00


	//----- nvinfo : EIATTR_KPARAM_INFO
	.align		4
.L_117:
        /*00e8*/ 	.byte	0x04, 0x17
        /*00ea*/ 	.short	(.L_119 - .L_118)
.L_118:
        /*00ec*/ 	.word	0x00000000
        /*00f0*/ 	.short	0x0009
        /*00f2*/ 	.short	0x0048
        /*00f4*/ 	.byte	0x00, 0xf5, 0x21, 0x00


	//----- nvinfo : EIATTR_KPARAM_INFO
	.align		4
.L_119:
        /*00f8*/ 	.byte	0x04, 0x17
        /*00fa*/ 	.short	(.L_121 - .L_120)
.L_120:
        /*00fc*/ 	.word	0x00000000
        /*0100*/ 	.short	0x0008
        /*0102*/ 	.short	0x0040
        /*0104*/ 	.byte	0x00, 0xf5, 0x21, 0x00


	//----- nvinfo : EIATTR_KPARAM_INFO
	.align		4
.L_121:
        /*0108*/ 	.byte	0x04, 0x17
        /*010a*/ 	.short	(.L_123 - .L_122)
.L_122:
        /*010c*/ 	.word	0x00000000
        /*0110*/ 	.short	0x0007
        /*0112*/ 	.short	0x0038
        /*0114*/ 	.byte	0x00, 0xf5, 0x21, 0x00


	//----- nvinfo : EIATTR_KPARAM_INFO
	.align		4
.L_123:
        /*0118*/ 	.byte	0x04, 0x17
        /*011a*/ 	.short	(.L_125 - .L_124)
.L_124:
        /*011c*/ 	.word	0x00000000
        /*0120*/ 	.short	0x0006
        /*0122*/ 	.short	0x0030
        /*0124*/ 	.byte	0x00, 0xf5, 0x21, 0x00


	//----- nvinfo : EIATTR_KPARAM_INFO
	.align		4
.L_125:
        /*0128*/ 	.byte	0x04, 0x17
        /*012a*/ 	.short	(.L_127 - .L_126)
.L_126:
        /*012c*/ 	.word	0x00000000
        /*0130*/ 	.short	0x0005
        /*0132*/ 	.short	0x0028
        /*0134*/ 	.byte	0x00, 0xf5, 0x21, 0x00


	//----- nvinfo : EIATTR_KPARAM_INFO
	.align		4
.L_127:
        /*0138*/ 	.byte	0x04, 0x17
        /*013a*/ 	.short	(.L_129 - .L_128)
.L_128:
        /*013c*/ 	.word	0x00000000
        /*0140*/ 	.short	0x0004
        /*0142*/ 	.short	0x0020
        /*0144*/ 	.byte	0x00, 0xf5, 0x21, 0x00


	//----- nvinfo : EIATTR_KPARAM_INFO
	.align		4
.L_129:
        /*0148*/ 	.byte	0x04, 0x17
        /*014a*/ 	.short	(.L_131 - .L_130)
.L_130:
        /*014c*/ 	.word	0x00000000
        /*0150*/ 	.short	0x0003
        /*0152*/ 	.short	0x0018
        /*0154*/ 	.byte	0x00, 0xf5, 0x21, 0x00


	//----- nvinfo : EIATTR_KPARAM_INFO
	.align		4
.L_131:
        /*0158*/ 	.byte	0x04, 0x17
        /*015a*/ 	.short	(.L_133 - .L_132)
.L_132:
        /*015c*/ 	.word	0x00000000
        /*0160*/ 	.short	0x0002
        /*0162*/ 	.short	0x0010
        /*0164*/ 	.byte	0x00, 0xf5, 0x21, 0x00


	//----- nvinfo : EIATTR_KPARAM_INFO
	.align		4
.L_133:
        /*0168*/ 	.byte	0x04, 0x17
        /*016a*/ 	.short	(.L_135 - .L_134)
.L_134:
        /*016c*/ 	.word	0x00000000
        /*0170*/ 	.short	0x0001
        /*0172*/ 	.short	0x0008
        /*0174*/ 	.byte	0x00, 0xf5, 0x21, 0x00


	//----- nvinfo : EIATTR_KPARAM_INFO
	.align		4
.L_135:
        /*0178*/ 	.byte	0x04, 0x17
        /*017a*/ 	.short	(.L_137 - .L_136)
.L_136:
        /*017c*/ 	.word	0x00000000
        /*0180*/ 	.short	0x0000
        /*0182*/ 	.short	0x0000
        /*0184*/ 	.byte	0x00, 0xf5, 0x21, 0x00


	//----- nvinfo : EIATTR_SPARSE_MMA_MASK
	.align		4
.L_137:
        /*0188*/ 	.byte	0x03, 0x50
        /*018a*/ 	.short	0x0000


	//----- nvinfo : EIATTR_MAXREG_COUNT
	.align		4
        /*018c*/ 	.byte	0x03, 0x1b
        /*018e*/ 	.short	0x00ff


	//----- nvinfo : EIATTR_MERCURY_ISA_VERSION
	.align		4
        /*0190*/ 	.byte	0x03, 0x5f
        /*0192*/ 	.short	0x0101


	//----- nvinfo : EIATTR_VRC_CTA_INIT_COUNT
	.align		4
        /*0194*/ 	.byte	0x02, 0x4a
	.zero		1
	.zero		1


	//----- nvinfo : EIATTR_EXIT_INSTR_OFFSETS
	.align		4
        /*0198*/ 	.byte	0x04, 0x1c
        /*019a*/ 	.short	(.L_139 - .L_138)


	//   ....[0]....
.L_138:
        /*019c*/ 	.word	0x00000030


	//   ....[1]....
        /*01a0*/ 	.word	0x00000870


	//----- nvinfo : EIATTR_CBANK_PARAM_SIZE
	.align		4
.L_139:
        /*01a4*/ 	.byte	0x03, 0x19
        /*01a6*/ 	.short	0x00b8


	//----- nvinfo : EIATTR_PARAM_CBANK
	.align		4
        /*01a8*/ 	.byte	0x04, 0x0a
        /*01aa*/ 	.short	(.L_141 - .L_140)
	.align		4
.L_140:
        /*01ac*/ 	.word	index@(.nv.constant0._Z12curl_vanillaPdS_S_S_S_S_S_S_S_S_S_S_S_S_S_S_S_S_S_iiS_S_S_)
        /*01b0*/ 	.short	0x0380
        /*01b2*/ 	.short	0x00b8


	//----- nvinfo : EIATTR_SW_WAR
	.align		4
.L_141:
        /*01b4*/ 	.byte	0x04, 0x36
        /*01b6*/ 	.short	(.L_143 - .L_142)
.L_142:
        /*01b8*/ 	.word	0x00000008
.L_143:


//--------------------- .nv.callgraph             --------------------------
	.section	.nv.callgraph,"",@"SHT_CUDA_CALLGRAPH"
	.align	4
	.sectionentsize	8
	.align		4
        /*0000*/ 	.word	0x00000000
	.align		4
        /*0004*/ 	.word	0xffffffff
	.align		4
        /*0008*/ 	.word	0x00000000
	.align		4
        /*000c*/ 	.word	0xfffffffe
	.align		4
        /*0010*/ 	.word	0x00000000
	.align		4
        /*0014*/ 	.word	0xfffffffd
	.align		4
        /*0018*/ 	.word	0x00000000
	.align		4
        /*001c*/ 	.word	0xfffffffc


//--------------------- .text._Z10mxm_sharedPdiS_iS_i --------------------------
	.section	.text._Z10mxm_sharedPdiS_iS_i,"ax",@progbits
	.align	128
        .global         _Z10mxm_sharedPdiS_iS_i
        .type           _Z10mxm_sharedPdiS_iS_i,@function
        .size           _Z10mxm_sharedPdiS_iS_i,(.L_x_48 - _Z10mxm_sharedPdiS_iS_i)
        .other          _Z10mxm_sharedPdiS_iS_i,@"STO_CUDA_ENTRY STV_DEFAULT"
_Z10mxm_sharedPdiS_iS_i:
.text._Z10mxm_sharedPdiS_iS_i:
[----:B------:R-:W-:Y:S08]  /*0000*/  LDC R1, c[0x0][0x37c] ;  /* 0x0000df00ff017b82 */ /* 0x000ff00000000800 */
[----:B------:R-:W0:Y:S02]  /*0010*/  LDC R6, c[0x0][0x388] ;  /* 0x0000e200ff067b82 */ /* 0x000e240000000800 */
[----:B0-----:R-:W-:-:S13]  /*0020*/  ISETP.GE.AND P0, PT, R6, 0x10, PT ;  /* 0x000000100600780c */ /* 0x001fda0003f06270 */
[----:B------:R-:W-:Y:S05]  /*0030*/  @!P0 EXIT ;  /* 0x000000000000894d */ /* 0x000fea0003800000 */
[----:B------:R-:W0:Y:S01]  /*0040*/  S2R R2, SR_TID.Y ;  /* 0x0000000000027919 */ /* 0x000e220000002200 */
[----:B------:R-:W-:Y:S01]  /*0050*/  SHF.R.S32.HI R3, RZ, 0x1f, R6 ;  /* 0x0000001fff037819 */ /* 0x000fe20000011406 */
[----:B------:R-:W1:Y:S01]  /*0060*/  LDC.64 R22, c[0x0][0x3a0] ;  /* 0x0000e800ff167b82 */ /* 0x000e620000000a00 */
[----:B------:R-:W2:Y:S01]  /*0070*/  LDCU UR4, c[0x0][0x398] ;  /* 0x00007300ff0477ac */ /* 0x000ea20008000800 */
[----:B------:R-:W0:Y:S01]  /*0080*/  S2R R5, SR_CTAID.Y ;  /* 0x0000000000057919 */ /* 0x000e220000002600 */
[----:B------:R-:W-:Y:S01]  /*0090*/  LEA.HI R3, R3, R6, RZ, 0x4 ;  /* 0x0000000603037211 */ /* 0x000fe200078f20ff */
[----:B------:R-:W-:Y:S01]  /*00a0*/  HFMA2 R16, -RZ, RZ, 0, 0 ;  /* 0x00000000ff107431 */ /* 0x000fe200000001ff */
[----:B------:R-:W3:Y:S01]  /*00b0*/  LDCU.64 UR8, c[0x0][0x358] ;  /* 0x00006b00ff0877ac */ /* 0x000ee20008000a00 */
[----:B------:R-:W4:Y:S01]  /*00c0*/  S2R R0, SR_TID.X ;  /* 0x0000000000007919 */ /* 0x000f220000002100 */
[----:B------:R-:W-:Y:S02]  /*00d0*/  SHF.R.S32.HI R20, RZ, 0x4, R3 ;  /* 0x00000004ff147819 */ /* 0x000fe40000011403 */
[----:B------:R-:W-:Y:S01]  /*00e0*/  CS2R R28, SRZ ;  /* 0x00000000001c7805 */ /* 0x000fe2000001ff00 */
[----:B------:R-:W4:Y:S01]  /*00f0*/  S2R R19, SR_CTAID.X ;  /* 0x0000000000137919 */ /* 0x000f220000002500 */
[----:B0-----:R-:W-:-:S02]  /*0100*/  IMAD R4, R5, 0x10, R2 ;  /* 0x0000001005047824 */ /* 0x001fc400078e0202 */
[----:B------:R-:W-:-:S05]  /*0110*/  VIADD R5, R20, 0xffffffff ;  /* 0xffffffff14057836 */ /* 0x000fca0000000000 */
[----:B------:R-:W-:Y:S01]  /*0120*/  ISETP.GE.U32.AND P0, PT, R5, 0x3, PT ;  /* 0x000000030500780c */ /* 0x000fe20003f06070 */
[----:B----4-:R-:W-:-:S04]  /*0130*/  IMAD R19, R19, 0x10, R0 ;  /* 0x0000001013137824 */ /* 0x010fc800078e0200 */
[CC--:B------:R-:W-:Y:S02]  /*0140*/  IMAD R3, R19.reuse, R6.reuse, R4 ;  /* 0x0000000613037224 */ /* 0x0c0fe400078e0204 */
[C---:B------:R-:W-:Y:S02]  /*0150*/  IMAD R21, R19.reuse, R6, R0 ;  /* 0x0000000613157224 */ /* 0x040fe400078e0200 */
[----:B--2---:R-:W-:Y:S02]  /*0160*/  IMAD R19, R19, UR4, R2 ;  /* 0x0000000413137c24 */ /* 0x004fe4000f8e0202 */
[----:B-1----:R-:W-:Y:S02]  /*0170*/  IMAD.WIDE.U32 R22, R3, 0x8, R22 ;  /* 0x0000000803167825 */ /* 0x002fe400078e0016 */
[----:B---3--:R-:W-:Y:S05]  /*0180*/  @!P0 BRA `(.L_x_0) ;  /* 0x0000000c004c8947 */ /* 0x008fea0003800000 */
[----:B------:R-:W0:Y:S01]  /*0190*/  S2UR UR6, SR_CgaCtaId ;  /* 0x00000000000679c3 */ /* 0x000e220000008800 */
[----:B------:R-:W-:Y:S01]  /*01a0*/  UMOV UR4, 0x400 ;  /* 0x0000040000047882 */ /* 0x000fe20000000000 */
[----:B------:R-:W-:Y:S01]  /*01b0*/  LOP3.LUT R16, R20, 0x7fffffc, RZ, 0xc0, !PT ;  /* 0x07fffffc14107812 */ /* 0x000fe200078ec0ff */
[----:B------:R-:W-:Y:S01]  /*01c0*/  UIADD3 UR5, UPT, UPT, UR4, 0x800, URZ ;  /* 0x0000080004057890 */ /* 0x000fe2000fffe0ff */
[----:B------:R-:W-:Y:S01]  /*01d0*/  IMAD.MOV.U32 R18, RZ, RZ, R21 ;  /* 0x000000ffff127224 */ /* 0x000fe200078e0015 */
[----:B------:R-:W-:Y:S01]  /*01e0*/  CS2R R28, SRZ ;  /* 0x00000000001c7805 */ /* 0x000fe2000001ff00 */
[----:B------:R-:W-:Y:S01]  /*01f0*/  IMAD.MOV.U32 R17, RZ, RZ, R19 ;  /* 0x000000ffff117224 */ /* 0x000fe200078e0013 */
[----:B------:R-:W-:Y:S01]  /*0200*/  IADD3 R6, PT, PT, -R16, RZ, RZ ;  /* 0x000000ff10067210 */ /* 0x000fe20007ffe1ff */
[----:B0-----:R-:W-:Y:S02]  /*0210*/  ULEA UR4, UR6, UR4, 0x18 ;  /* 0x0000000406047291 */ /* 0x001fe4000f8ec0ff */
[----:B------:R-:W-:-:S04]  /*0220*/  ULEA UR5, UR6, UR5, 0x18 ;  /* 0x0000000506057291 */ /* 0x000fc8000f8ec0ff */
[----:B------:R-:W-:Y:S02]  /*0230*/  LEA R5, R2, UR4, 0x7 ;  /* 0x0000000402057c11 */ /* 0x000fe4000f8e38ff */
[----:B------:R-:W-:-:S03]  /*0240*/  LEA R7, R0, UR5, 0x3 ;  /* 0x0000000500077c11 */ /* 0x000fc6000f8e18ff */
[----:B------:R-:W-:Y:S02]  /*0250*/  IMAD R4, R0, 0x8, R5 ;  /* 0x0000000800047824 */ /* 0x000fe400078e0205 */
[----:B------:R-:W-:-:S07]  /*0260*/  IMAD R3, R2, 0x80, R7 ;  /* 0x0000008002037824 */ /* 0x000fce00078e0207 */
.L_x_1:
[----:B0-----:R-:W0:Y:S08]  /*0270*/  LDC.64 R26, c[0x0][0x380] ;  /* 0x0000e000ff1a7b82 */ /* 0x001e300000000a00 */
[----:B------:R-:W1:Y:S01]  /*0280*/  LDC.64 R24, c[0x0][0x390] ;  /* 0x0000e400ff187b82 */ /* 0x000e620000000a00 */
[----:B0-----:R-:W-:-:S05]  /*0290*/  IMAD.WIDE R26, R18, 0x8, R26 ;  /* 0x00000008121a7825 */ /* 0x001fca00078e021a */
[----:B------:R-:W2:Y:S01]  /*02a0*/  LDG.E.64 R36, desc[UR8][R26.64] ;  /* 0x000000081a247981 */ /* 0x000ea2000c1e1b00 */
[----:B-1----:R-:W-:-:S05]  /*02b0*/  IMAD.WIDE R24, R17, 0x8, R24 ;  /* 0x0000000811187825 */ /* 0x002fca00078e0218 */
[----:B------:R-:W3:Y:S04]  /*02c0*/  LDG.E.64 R34, desc[UR8][R24.64] ;  /* 0x0000000818227981 */ /* 0x000ee8000c1e1b00 */
[----:B--2---:R-:W-:Y:S04]  /*02d0*/  STS.64 [R4], R36 ;  /* 0x0000002404007388 */ /* 0x004fe80000000a00 */
[----:B---3--:R-:W-:Y:S01]  /*02e0*/  STS.64 [R3], R34 ;  /* 0x0000002203007388 */ /* 0x008fe20000000a00 */
[----:B------:R-:W-:Y:S06]  /*02f0*/  BAR.SYNC.DEFER_BLOCKING 0x0 ;  /* 0x0000000000007b1d */ /* 0x000fec0000010000 */
[----:B------:R-:W-:Y:S04]  /*0300*/  LDS.64 R8, [R7] ;  /* 0x0000000007087984 */ /* 0x000fe80000000a00 */
[----:B------:R-:W0:Y:S04]  /*0310*/  LDS.128 R12, [R5] ;  /* 0x00000000050c7984 */ /* 0x000e280000000c00 */
[----:B------:R-:W1:Y:S04]  /*0320*/  LDS.64 R32, [R7+0x80] ;  /* 0x0000800007207984 */ /* 0x000e680000000a00 */
[----:B------:R-:W-:Y:S01]  /*0330*/  LDS.64 R30, [R7+0x100] ;  /* 0x00010000071e7984 */ /* 0x000fe20000000a00 */
[----:B0-----:R-:W-:-:S03]  /*0340*/  DFMA R12, R12, R8, R28 ;  /* 0x000000080c0c722b */ /* 0x001fc6000000001c */
[----:B------:R-:W0:Y:S04]  /*0350*/  LDS.128 R8, [R5+0x10] ;  /* 0x0000100005087984 */ /* 0x000e280000000c00 */
[----:B------:R-:W2:Y:S01]  /*0360*/  LDS.64 R28, [R7+0x180] ;  /* 0x00018000071c7984 */ /* 0x000ea20000000a00 */
[----:B-1----:R-:W-:-:S03]  /*0370*/  DFMA R14, R32, R14, R12 ;  /* 0x0000000e200e722b */ /* 0x002fc6000000000c */
[----:B------:R-:W-:Y:S05]  /*0380*/  LDS.64 R32, [R7+0x200] ;  /* 0x0002000007207984 */ /* 0x000fea0000000a00 */
[----:B0-----:R-:W-:Y:S02]  /*0390*/  DFMA R8, R8, R30, R14 ;  /* 0x0000001e0808722b */ /* 0x001fe4000000000e */
[----:B------:R-:W0:Y:S04]  /*03a0*/  LDS.128 R12, [R5+0x20] ;  /* 0x00002000050c7984 */ /* 0x000e280000000c00 */
[----:B------:R-:W-:Y:S02]  /*03b0*/  LDS.64 R30, [R7+0x300] ;  /* 0x00030000071e7984 */ /* 0x000fe40000000a00 */
[----:B--2---:R-:W-:-:S02]  /*03c0*/  DFMA R10, R28, R10, R8 ;  /* 0x0000000a1c0a722b */ /* 0x004fc40000000008 */
[----:B------:R-:W1:Y:S06]  /*03d0*/  LDS.64 R28, [R7+0x280] ;  /* 0x00028000071c7984 */ /* 0x000e6c0000000a00 */
[----:B0-----:R-:W-:Y:S02]  /*03e0*/  DFMA R12, R12, R32, R10 ;  /* 0x000000200c0c722b */ /* 0x001fe4000000000a */
[----:B------:R-:W0:Y:S04]  /*03f0*/  LDS.128 R8, [R5+0x30] ;  /* 0x0000300005087984 */ /* 0x000e280000000c00 */
[----:B------:R-:W-:Y:S02]  /*0400*/  LDS.64 R32, [R7+0x400] ;  /* 0x0004000007207984 */ /* 0x000fe40000000a00 */
[----:B-1----:R-:W-:-:S02]  /*0410*/  DFMA R14, R28, R14, R12 ;  /* 0x0000000e1c0e722b */ /* 0x002fc4000000000c */
        /* <DEDUP_REMOVED lines=13> */
[----:B------:R-:W2:Y:S02]  /*04f0*/  LDS.64 R30, [R7+0x680] ;  /* 0x00068000071e7984 */ /* 0x000ea40000000a00 */
[----:B-1----:R-:W-:-:S02]  /*0500*/  DFMA R10, R28, R10, R8 ;  /* 0x0000000a1c0a722b */ /* 0x002fc40000000008 */
[----:B------:R-:W-:Y:S06]  /*0510*/  LDS.64 R28, [R7+0x700] ;  /* 0x00070000071c7984 */ /* 0x000fec0000000a00 */
[----:B0-----:R-:W-:Y:S02]  /*0520*/  DFMA R32, R12, R32, R10 ;  /* 0x000000200c20722b */ /* 0x001fe4000000000a */
[----:B------:R-:W0:Y:S04]  /*0530*/  LDS.128 R8, [R5+0x70] ;  /* 0x0000700005087984 */ /* 0x000e280000000c00 */
[----:B------:R-:W1:Y:S02]  /*0540*/  LDS.64 R12, [R7+0x780] ;  /* 0x00078000070c7984 */ /* 0x000e640000000a00 */
[----:B--2---:R-:W-:Y:S01]  /*0550*/  DFMA R14, R30, R14, R32 ;  /* 0x0000000e1e0e722b */ /* 0x004fe20000000020 */
[----:B------:R-:W-:Y:S07]  /*0560*/  BAR.SYNC.DEFER_BLOCKING 0x0 ;  /* 0x0000000000007b1d */ /* 0x000fee0000010000 */
[----:B0-----:R-:W-:-:S08]  /*0570*/  DFMA R8, R8, R28, R14 ;  /* 0x0000001c0808722b */ /* 0x001fd0000000000e */
[----:B-1----:R-:W-:-:S07]  /*0580*/  DFMA R10, R12, R10, R8 ;  /* 0x0000000a0c0a722b */ /* 0x002fce0000000008 */
[----:B------:R-:W-:Y:S04]  /*0590*/  STG.E.64 desc[UR8][R22.64], R10 ;  /* 0x0000000a16007986 */ /* 0x000fe8000c101b08 */
[----:B------:R-:W2:Y:S04]  /*05a0*/  LDG.E.64 R32, desc[UR8][R26.64+0x80] ;  /* 0x000080081a207981 */ /* 0x000ea8000c1e1b00 */
[----:B------:R-:W3:Y:S04]  /*05b0*/  LDG.E.64 R34, desc[UR8][R24.64+0x80] ;  /* 0x0000800818227981 */ /* 0x000ee8000c1e1b00 */
[----:B--2---:R-:W-:Y:S04]  /*05c0*/  STS.64 [R4], R32 ;  /* 0x0000002004007388 */ /* 0x004fe80000000a00 */
[----:B---3--:R-:W-:Y:S01]  /*05d0*/  STS.64 [R3], R34 ;  /* 0x0000002203007388 */ /* 0x008fe20000000a00 */
[----:B------:R-:W-:Y:S06]  /*05e0*/  BAR.SYNC.DEFER_BLOCKING 0x0 ;  /* 0x0000000000007b1d */ /* 0x000fec0000010000 */
[----:B------:R-:W-:Y:S04]  /*05f0*/  LDS.64 R8, [R7] ;  /* 0x0000000007087984 */ /* 0x000fe80000000a00 */
[----:B------:R-:W0:Y:S04]  /*0600*/  LDS.128 R12, [R5] ;  /* 0x00000000050c7984 */ /* 0x000e280000000c00 */
[----:B------:R-:W1:Y:S04]  /*0610*/  LDS.64 R28, [R7+0x80] ;  /* 0x00008000071c7984 */ /* 0x000e680000000a00 */
[----:B------:R-:W-:Y:S04]  /*0620*/  LDS.64 R30, [R7+0x100] ;  /* 0x00010000071e7984 */ /* 0x000fe80000000a00 */
[----:B------:R-:W-:Y:S01]  /*0630*/  LDS.64 R32, [R7+0x200] ;  /* 0x0002000007207984 */ /* 0x000fe20000000a00 */
[----:B0-----:R-:W-:-:S03]  /*0640*/  DFMA R12, R12, R8, R10 ;  /* 0x000000080c0c722b */ /* 0x001fc6000000000a */
[----:B------:R-:W0:Y:S05]  /*0650*/  LDS.128 R8, [R5+0x10] ;  /* 0x0000100005087984 */ /* 0x000e2a0000000c00 */
[----:B-1----:R-:W-:Y:S01]  /*0660*/  DFMA R14, R28, R14, R12 ;  /* 0x0000000e1c0e722b */ /* 0x002fe2000000000c */
[----:B------:R-:W1:Y:S07]  /*0670*/  LDS.64 R28, [R7+0x180] ;  /* 0x00018000071c7984 */ /* 0x000e6e0000000a00 */
[----:B0-----:R-:W-:-:S02]  /*0680*/  DFMA R8, R8, R30, R14 ;  /* 0x0000001e0808722b */ /* 0x001fc4000000000e */
[----:B------:R-:W0:Y:S04]  /*0690*/  LDS.128 R12, [R5+0x20] ;  /* 0x00002000050c7984 */ /* 0x000e280000000c00 */
[----:B------:R-:W-:Y:S02]  /*06a0*/  LDS.64 R30, [R7+0x300] ;  /* 0x00030000071e7984 */ /* 0x000fe40000000a00 */
[----:B-1----:R-:W-:Y:S02]  /*06b0*/  DFMA R10, R28, R10, R8 ;  /* 0x0000000a1c0a722b */ /* 0x002fe40000000008 */
[----:B------:R-:W1:Y:S06]  /*06c0*/  LDS.64 R28, [R7+0x280] ;  /* 0x00028000071c7984 */ /* 0x000e6c0000000a00 */
        /* <DEDUP_REMOVED lines=17> */
[----:B------:R-:W2:Y:S02]  /*07e0*/  LDS.64 R30, [R7+0x680] ;  /* 0x00068000071e7984 */ /* 0x000ea40000000a00 */
[----:B-1----:R-:W-:Y:S02]  /*07f0*/  DFMA R10, R28, R10, R8 ;  /* 0x0000000a1c0a722b */ /* 0x002fe40000000008 */
[----:B------:R-:W-:Y:S06]  /*0800*/  LDS.64 R28, [R7+0x700] ;  /* 0x00070000071c7984 */ /* 0x000fec0000000a00 */
[----:B0-----:R-:W-:-:S02]  /*0810*/  DFMA R32, R12, R32, R10 ;  /* 0x000000200c20722b */ /* 0x001fc4000000000a */
        /* <DEDUP_REMOVED lines=55> */
[----:B------:R-:W3:Y:S01]  /*0b90*/  LDG.E.64 R24, desc[UR8][R24.64+0x180] ;  /* 0x0001800818187981 */ /* 0x000ee2000c1e1b00 */
[----:B------:R-:W-:-:S04]  /*0ba0*/  IADD3 R6, PT, PT, R6, 0x4, RZ ;  /* 0x0000000406067810 */ /* 0x000fc80007ffe0ff */
[----:B------:R-:W-:Y:S01]  /*0bb0*/  ISETP.NE.AND P0, PT, R6, RZ, PT ;  /* 0x000000ff0600720c */ /* 0x000fe20003f05270 */
[----:B------:R-:W-:Y:S02]  /*0bc0*/  VIADD R18, R18, 0x40 ;  /* 0x0000004012127836 */ /* 0x000fe40000000000 */
[----:B------:R-:W-:Y:S01]  /*0bd0*/  VIADD R17, R17, 0x40 ;  /* 0x0000004011117836 */ /* 0x000fe20000000000 */
[----:B--2---:R-:W-:Y:S04]  /*0be0*/  STS.64 [R4], R26 ;  /* 0x0000001a04007388 */ /* 0x004fe80000000a00 */
[----:B---3--:R-:W-:Y:S01]  /*0bf0*/  STS.64 [R3], R24 ;  /* 0x0000001803007388 */ /* 0x008fe20000000a00 */
[----:B------:R-:W-:Y:S06]  /*0c00*/  BAR.SYNC.DEFER_BLOCKING 0x0 ;  /* 0x0000000000007b1d */ /* 0x000fec0000010000 */
[----:B------:R-:W-:Y:S04]  /*0c10*/  LDS.64 R36, [R7] ;  /* 0x0000000007247984 */ /* 0x000fe80000000a00 */
[----:B------:R-:W0:Y:S04]  /*0c20*/  LDS.128 R12, [R5] ;  /* 0x00000000050c7984 */ /* 0x000e280000000c00 */
[----:B------:R-:W1:Y:S04]  /*0c30*/  LDS.64 R34, [R7+0x80] ;  /* 0x0000800007227984 */ /* 0x000e680000000a00 */
[----:B------:R-:W-:Y:S04]  /*0c40*/  LDS.64 R28, [R7+0x100] ;  /* 0x00010000071c7984 */ /* 0x000fe80000000a00 */
[----:B------:R-:W2:Y:S04]  /*0c50*/  LDS.128 R8, [R5+0x10] ;  /* 0x0000100005087984 */ /* 0x000ea80000000c00 */
[----:B------:R-:W3:Y:S04]  /*0c60*/  LDS.64 R32, [R7+0x180] ;  /* 0x0001800007207984 */ /* 0x000ee80000000a00 */
[----:B------:R-:W-:Y:S04]  /*0c70*/  LDS.64 R24, [R7+0x200] ;  /* 0x0002000007187984 */ /* 0x000fe80000000a00 */
[----:B------:R-:W-:Y:S01]  /*0c80*/  LDS.64 R26, [R7+0x300] ;  /* 0x00030000071a7984 */ /* 0x000fe20000000a00 */
[----:B0-----:R-:W-:-:S03]  /*0c90*/  DFMA R12, R12, R36, R30 ;  /* 0x000000240c0c722b */ /* 0x001fc6000000001e */
[----:B------:R-:W-:Y:S05]  /*0ca0*/  LDS.64 R30, [R7+0x380] ;  /* 0x00038000071e7984 */ /* 0x000fea0000000a00 */
[----:B-1----:R-:W-:Y:S02]  /*0cb0*/  DFMA R34, R34, R14, R12 ;  /* 0x0000000e2222722b */ /* 0x002fe4000000000c */
[----:B------:R-:W0:Y:S06]  /*0cc0*/  LDS.128 R12, [R5+0x20] ;  /* 0x00002000050c7984 */ /* 0x000e2c0000000c00 */
[----:B--2---:R-:W-:Y:S01]  /*0cd0*/  DFMA R8, R8, R28, R34 ;  /* 0x0000001c0808722b */ /* 0x004fe20000000022 */
[----:B------:R-:W1:Y:S07]  /*0ce0*/  LDS.64 R28, [R7+0x280] ;  /* 0x00028000071c7984 */ /* 0x000e6e0000000a00 */
[----:B---3--:R-:W-:-:S02]  /*0cf0*/  DFMA R32, R32, R10, R8 ;  /* 0x0000000a2020722b */ /* 0x008fc40000000008 */
[----:B------:R-:W2:Y:S06]  /*0d00*/  LDS.128 R8, [R5+0x30] ;  /* 0x0000300005087984 */ /* 0x000eac0000000c00 */
[----:B0-----:R-:W-:Y:S01]  /*0d10*/  DFMA R12, R12, R24, R32 ;  /* 0x000000180c0c722b */ /* 0x001fe20000000020 */
[----:B------:R-:W-:Y:S04]  /*0d20*/  LDS.64 R24, [R7+0x400] ;  /* 0x0004000007187984 */ /* 0x000fe80000000a00 */
[----:B------:R-:W-:Y:S03]  /*0d30*/  LDS.64 R32, [R7+0x580] ;  /* 0x0005800007207984 */ /* 0x000fe60000000a00 */
[----:B-1----:R-:W-:-:S02]  /*0d40*/  DFMA R28, R28, R14, R12 ;  /* 0x0000000e1c1c722b */ /* 0x002fc4000000000c */
[----:B------:R-:W0:Y:S06]  /*0d50*/  LDS.128 R12, [R5+0x40] ;  /* 0x00004000050c7984 */ /* 0x000e2c0000000c00 */
[----:B--2---:R-:W-:Y:S02]  /*0d60*/  DFMA R8, R8, R26, R28 ;  /* 0x0000001a0808722b */ /* 0x004fe4000000001c */
[----:B------:R-:W1:Y:S04]  /*0d70*/  LDS.64 R28, [R7+0x480] ;  /* 0x00048000071c7984 */ /* 0x000e680000000a00 */
[----:B------:R-:W-:Y:S02]  /*0d80*/  LDS.64 R26, [R7+0x500] ;  /* 0x00050000071a7984 */ /* 0x000fe40000000a00 */
[----:B------:R-:W-:-:S02]  /*0d90*/  DFMA R30, R30, R10, R8 ;  /* 0x0000000a1e1e722b */ /* 0x000fc40000000008 */
[----:B------:R-:W2:Y:S06]  /*0da0*/  LDS.128 R8, [R5+0x50] ;  /* 0x0000500005087984 */ /* 0x000eac0000000c00 */
[----:B0-----:R-:W-:Y:S01]  /*0db0*/  DFMA R12, R12, R24, R30 ;  /* 0x000000180c0c722b */ /* 0x001fe2000000001e */
[----:B------:R-:W-:Y:S04]  /*0dc0*/  LDS.64 R24, [R7+0x600] ;  /* 0x0006000007187984 */ /* 0x000fe80000000a00 */
[----:B------:R-:W-:Y:S03]  /*0dd0*/  LDS.64 R30, [R7+0x700] ;  /* 0x00070000071e7984 */ /* 0x000fe60000000a00 */
[----:B-1----:R-:W-:-:S02]  /*0de0*/  DFMA R28, R28, R14, R12 ;  /* 0x0000000e1c1c722b */ /* 0x002fc4000000000c */
[----:B------:R-:W0:Y:S06]  /*0df0*/  LDS.128 R12, [R5+0x60] ;  /* 0x00006000050c7984 */ /* 0x000e2c0000000c00 */
[----:B--2---:R-:W-:Y:S01]  /*0e00*/  DFMA R8, R8, R26, R28 ;  /* 0x0000001a0808722b */ /* 0x004fe2000000001c */
[----:B------:R-:W1:Y:S04]  /*0e10*/  LDS.64 R26, [R7+0x680] ;  /* 0x00068000071a7984 */ /* 0x000e680000000a00 */
[----:B------:R-:W-:Y:S03]  /*0e20*/  LDS.64 R28, [R7+0x780] ;  /* 0x00078000071c7984 */ /* 0x000fe60000000a00 */
[----:B------:R-:W-:-:S02]  /*0e30*/  DFMA R32, R32, R10, R8 ;  /* 0x0000000a2020722b */ /* 0x000fc40000000008 */
[----:B------:R-:W2:Y:S06]  /*0e40*/  LDS.128 R8, [R5+0x70] ;  /* 0x0000700005087984 */ /* 0x000eac0000000c00 */
[----:B0-----:R-:W-:-:S08]  /*0e50*/  DFMA R12, R12, R24, R32 ;  /* 0x000000180c0c722b */ /* 0x001fd00000000020 */
[----:B-1----:R-:W-:-:S08]  /*0e60*/  DFMA R12, R26, R14, R12 ;  /* 0x0000000e1a0c722b */ /* 0x002fd0000000000c */
[----:B--2---:R-:W-:-:S08]  /*0e70*/  DFMA R8, R8, R30, R12 ;  /* 0x0000001e0808722b */ /* 0x004fd0000000000c */
[----:B------:R-:W-:Y:S01]  /*0e80*/  DFMA R28, R28, R10, R8 ;  /* 0x0000000a1c1c722b */ /* 0x000fe20000000008 */
[----:B------:R-:W-:Y:S06]  /*0e90*/  BAR.SYNC.DEFER_BLOCKING 0x0 ;  /* 0x0000000000007b1d */ /* 0x000fec0000010000 */
[----:B------:R0:W-:Y:S01]  /*0ea0*/  STG.E.64 desc[UR8][R22.64], R28 ;  /* 0x0000001c16007986 */ /* 0x0001e2000c101b08 */
[----:B------:R-:W-:Y:S05]  /*0eb0*/  @P0 BRA `(.L_x_1) ;  /* 0xfffffff000ec0947 */ /* 0x000fea000383ffff */
.L_x_0:
[----:B------:R-:W-:-:S13]  /*0ec0*/  LOP3.LUT P0, R3, R20, 0x3, RZ, 0xc0, !PT ;  /* 0x0000000314037812 */ /* 0x000fda000780c0ff */
[----:B------:R-:W-:Y:S05]  /*0ed0*/  @!P0 EXIT ;  /* 0x000000000000894d */ /* 0x000fea0003800000 */
[----:B------:R-:W-:Y:S02]  /*0ee0*/  ISETP.NE.AND P0, PT, R3, 0x1, PT ;  /* 0x000000010300780c */ /* 0x000fe40003f05270 */
[----:B------:R-:W-:-:S04]  /*0ef0*/  LOP3.LUT R20, R20, 0x1, RZ, 0xc0, !PT ;  /* 0x0000000114147812 */ /* 0x000fc800078ec0ff */
[----:B------:R-:W-:-:S07]  /*0f00*/  ISETP.NE.U32.AND P1, PT, R20, 0x1, PT ;  /* 0x000000011400780c */ /* 0x000fce0003f25070 */
[----:B------:R-:W-:Y:S06]  /*0f10*/  @!P0 BRA `(.L_x_2) ;  /* 0x0000000400b88947 */ /* 0x000fec0003800000 */
[----:B------:R-:W1:Y:S01]  /*0f20*/  LDC.64 R14, c[0x0][0x380] ;  /* 0x0000e000ff0e7b82 */ /* 0x000e620000000a00 */
[C---:B------:R-:W-:Y:S01]  /*0f30*/  LEA R3, R16.reuse, R21, 0x4 ;  /* 0x0000001510037211 */ /* 0x040fe200078e20ff */
[----:B------:R-:W-:-:S06]  /*0f40*/  IMAD R5, R16, 0x10, R19 ;  /* 0x0000001010057824 */ /* 0x000fcc00078e0213 */
[----:B------:R-:W2:Y:S01]  /*0f50*/  LDC.64 R12, c[0x0][0x390] ;  /* 0x0000e400ff0c7b82 */ /* 0x000ea20000000a00 */
[----:B-1----:R-:W-:-:S05]  /*0f60*/  IMAD.WIDE R14, R3, 0x8, R14 ;  /* 0x00000008030e7825 */ /* 0x002fca00078e020e */
[----:B------:R-:W3:Y:S01]  /*0f70*/  LDG.E.64 R34, desc[UR8][R14.64] ;  /* 0x000000080e227981 */ /* 0x000ee2000c1e1b00 */
[----:B--2---:R-:W-:-:S05]  /*0f80*/  IMAD.WIDE R12, R5, 0x8, R12 ;  /* 0x00000008050c7825 */ /* 0x004fca00078e020c */
[----:B------:R-:W2:Y:S01]  /*0f90*/  LDG.E.64 R36, desc[UR8][R12.64] ;  /* 0x000000080c247981 */ /* 0x000ea2000c1e1b00 */
[----:B------:R-:W1:Y:S01]  /*0fa0*/  S2UR UR5, SR_CgaCtaId ;  /* 0x00000000000579c3 */ /* 0x000e620000008800 */
[----:B------:R-:W-:Y:S02]  /*0fb0*/  UMOV UR4, 0x400 ;  /* 0x0000040000047882 */ /* 0x000fe40000000000 */
[----:B------:R-:W-:Y:S02]  /*0fc0*/  UIADD3 UR6, UPT, UPT, UR4, 0x800, URZ ;  /* 0x0000080004067890 */ /* 0x000fe4000fffe0ff */
[----:B-1----:R-:W-:Y:S02]  /*0fd0*/  ULEA UR4, UR5, UR4, 0x18 ;  /* 0x0000000405047291 */ /* 0x002fe4000f8ec0ff */
[----:B------:R-:W-:-:S04]  /*0fe0*/  ULEA UR6, UR5, UR6, 0x18 ;  /* 0x0000000605067291 */ /* 0x000fc8000f8ec0ff */
[----:B------:R-:W-:Y:S02]  /*0ff0*/  LEA R17, R2, UR4, 0x7 ;  /* 0x0000000402117c11 */ /* 0x000fe4000f8e38ff */
[----:B------:R-:W-:-:S03]  /*1000*/  LEA R3, R0, UR6, 0x3 ;  /* 0x0000000600037c11 */ /* 0x000fc6000f8e18ff */
[----:B------:R-:W-:Y:S01]  /*1010*/  IMAD R20, R0, 0x8, R17 ;  /* 0x0000000800147824 */ /* 0x000fe200078e0211 */
[----:B------:R-:W-:-:S04]  /*1020*/  LEA R18, R2, R3, 0x7 ;  /* 0x0000000302127211 */ /* 0x000fc800078e38ff */
[----:B---3--:R-:W-:Y:S04]  /*1030*/  STS.64 [R20], R34 ;  /* 0x0000002214007388 */ /* 0x008fe80000000a00 */
[----:B--2---:R-:W-:Y:S01]  /*1040*/  STS.64 [R18], R36 ;  /* 0x0000002412007388 */ /* 0x004fe20000000a00 */
[----:B------:R-:W-:Y:S06]  /*1050*/  BAR.SYNC.DEFER_BLOCKING 0x0 ;  /* 0x0000000000007b1d */ /* 0x000fec0000010000 */
[----:B------:R-:W-:Y:S04]  /*1060*/  LDS.64 R32, [R3] ;  /* 0x0000000003207984 */ /* 0x000fe80000000a00 */
[----:B------:R-:W1:Y:S04]  /*1070*/  LDS.128 R8, [R17] ;  /* 0x0000000011087984 */ /* 0x000e680000000c00 */
[----:B------:R-:W2:Y:S04]  /*1080*/  LDS.64 R30, [R3+0x80] ;  /* 0x00008000031e7984 */ /* 0x000ea80000000a00 */
[----:B------:R-:W-:Y:S04]  /*1090*/  LDS.64 R26, [R3+0x100] ;  /* 0x00010000031a7984 */ /* 0x000fe80000000a00 */
[----:B------:R-:W3:Y:S04]  /*10a0*/  LDS.128 R4, [R17+0x10] ;  /* 0x0000100011047984 */ /* 0x000ee80000000c00 */
[----:B------:R-:W4:Y:S01]  /*10b0*/  LDS.64 R24, [R3+0x180] ;  /* 0x0001800003187984 */ /* 0x000f220000000a00 */
[----:B-1----:R-:W-:-:S03]  /*10c0*/  DFMA R8, R8, R32, R28 ;  /* 0x000000200808722b */ /* 0x002fc6000000001c */
[----:B0-----:R-:W-:Y:S05]  /*10d0*/  LDS.64 R28, [R3+0x200] ;  /* 0x00020000031c7984 */ /* 0x001fea0000000a00 */
[----:B--2---:R-:W-:Y:S02]  /*10e0*/  DFMA R30, R30, R10, R8 ;  /* 0x0000000a1e1e722b */ /* 0x004fe40000000008 */
[----:B------:R-:W0:Y:S06]  /*10f0*/  LDS.128 R8, [R17+0x20] ;  /* 0x0000200011087984 */ /* 0x000e2c0000000c00 */
[----:B---3--:R-:W-:-:S02]  /*1100*/  DFMA R4, R4, R26, R30 ;  /* 0x0000001a0404722b */ /* 0x008fc4000000001e */
[----:B------:R-:W1:Y:S04]  /*1110*/  LDS.64 R30, [R3+0x280] ;  /* 0x00028000031e7984 */ /* 0x000e680000000a00 */
[----:B------:R-:W-:Y:S02]  /*1120*/  LDS.64 R26, [R3+0x300] ;  /* 0x00030000031a7984 */ /* 0x000fe40000000a00 */
[----:B----4-:R-:W-:Y:S02]  /*1130*/  DFMA R32, R24, R6, R4 ;  /* 0x000000061820722b */ /* 0x010fe40000000004 */
[----:B------:R-:W2:Y:S04]  /*1140*/  LDS.128 R4, [R17+0x30] ;  /* 0x0000300011047984 */ /* 0x000ea80000000c00 */
[----:B------:R-:W3:Y:S02]  /*1150*/  LDS.64 R24, [R3+0x380] ;  /* 0x0003800003187984 */ /* 0x000ee40000000a00 */
[----:B0-----:R-:W-:-:S02]  /*1160*/  DFMA R8, R8, R28, R32 ;  /* 0x0000001c0808722b */ /* 0x001fc40000000020 */
[----:B------:R-:W-:Y:S06]  /*1170*/  LDS.64 R28, [R3+0x400] ;  /* 0x00040000031c7984 */ /* 0x000fec0000000a00 */
[----:B-1----:R-:W-:Y:S02]  /*1180*/  DFMA R30, R30, R10, R8 ;  /* 0x0000000a1e1e722b */ /* 0x002fe40000000008 */
[----:B------:R-:W0:Y:S06]  /*1190*/  LDS.128 R8, [R17+0x40] ;  /* 0x0000400011087984 */ /* 0x000e2c0000000c00 */
[----:B--2---:R-:W-:-:S02]  /*11a0*/  DFMA R4, R4, R26, R30 ;  /* 0x0000001a0404722b */ /* 0x004fc4000000001e */
[----:B------:R-:W1:Y:S04]  /*11b0*/  LDS.64 R30, [R3+0x480] ;  /* 0x00048000031e7984 */ /* 0x000e680000000a00 */
[----:B------:R-:W-:Y:S02]  /*11c0*/  LDS.64 R26, [R3+0x500] ;  /* 0x00050000031a7984 */ /* 0x000fe40000000a00 */
[----:B---3--:R-:W-:Y:S02]  /*11d0*/  DFMA R32, R24, R6, R4 ;  /* 0x000000061820722b */ /* 0x008fe40000000004 */
[----:B------:R-:W2:Y:S04]  /*11e0*/  LDS.128 R4, [R17+0x50] ;  /* 0x0000500011047984 */ /* 0x000ea80000000c00 */
[----:B------:R-:W3:Y:S02]  /*11f0*/  LDS.64 R24, [R3+0x580] ;  /* 0x0005800003187984 */ /* 0x000ee40000000a00 */
[----:B0-----:R-:W-:-:S02]  /*1200*/  DFMA R8, R8, R28, R32 ;  /* 0x0000001c0808722b */ /* 0x001fc40000000020 */
[----:B------:R-:W-:Y:S06]  /*1210*/  LDS.64 R28, [R3+0x600] ;  /* 0x00060000031c7984 */ /* 0x000fec0000000a00 */
[----:B-1----:R-:W-:Y:S02]  /*1220*/  DFMA R30, R30, R10, R8 ;  /* 0x0000000a1e1e722b */ /* 0x002fe40000000008 */
[----:B------:R-:W0:Y:S06]  /*1230*/  LDS.128 R8, [R17+0x60] ;  /* 0x0000600011087984 */ /* 0x000e2c0000000c00 */
[----:B--2---:R-:W-:Y:S01]  /*1240*/  DFMA R4, R4, R26, R30 ;  /* 0x0000001a0404722b */ /* 0x004fe2000000001e */
[----:B------:R-:W1:Y:S04]  /*1250*/  LDS.64 R26, [R3+0x680] ;  /* 0x00068000031a7984 */ /* 0x000e680000000a00 */
[----:B------:R-:W-:Y:S03]  /*1260*/  LDS.64 R30, [R3+0x700] ;  /* 0x00070000031e7984 */ /* 0x000fe60000000a00 */
[----:B---3--:R-:W-:-:S02]  /*1270*/  DFMA R32, R24, R6, R4 ;  /* 0x000000061820722b */ /* 0x008fc40000000004 */
[----:B------:R-:W2:Y:S04]  /*1280*/  LDS.128 R4, [R17+0x70] ;  /* 0x0000700011047984 */ /* 0x000ea80000000c00 */
[----:B------:R-:W3:Y:S02]  /*1290*/  LDS.64 R24, [R3+0x780] ;  /* 0x0007800003187984 */ /* 0x000ee40000000a00 */
[----:B0-----:R-:W-:Y:S01]  /*12a0*/  DFMA R8, R8, R28, R32 ;  /* 0x0000001c0808722b */ /* 0x001fe20000000020 */
[----:B------:R-:W-:Y:S07]  /*12b0*/  BAR.SYNC.DEFER_BLOCKING 0x0 ;  /* 0x0000000000007b1d */ /* 0x000fee0000010000 */
[----:B-1----:R-:W-:-:S08]  /*12c0*/  DFMA R8, R26, R10, R8 ;  /* 0x0000000a1a08722b */ /* 0x002fd00000000008 */
[----:B--2---:R-:W-:-:S08]  /*12d0*/  DFMA R4, R4, R30, R8 ;  /* 0x0000001e0404722b */ /* 0x004fd00000000008 */
[----:B---3--:R-:W-:-:S07]  /*12e0*/  DFMA R24, R24, R6, R4 ;  /* 0x000000061818722b */ /* 0x008fce0000000004 */
[----:B------:R-:W-:Y:S04]  /*12f0*/  STG.E.64 desc[UR8][R22.64], R24 ;  /* 0x0000001816007986 */ /* 0x000fe8000c101b08 */
[----:B------:R-:W2:Y:S04]  /*1300*/  LDG.E.64 R36, desc[UR8][R14.64+0x80] ;  /* 0x000080080e247981 */ /* 0x000ea8000c1e1b00 */
[----:B------:R-:W3:Y:S01]  /*1310*/  LDG.E.64 R12, desc[UR8][R12.64+0x80] ;  /* 0x000080080c0c7981 */ /* 0x000ee2000c1e1b00 */
[----:B------:R-:W-:-:S03]  /*1320*/  VIADD R16, R16, 0x2 ;  /* 0x0000000210107836 */ /* 0x000fc60000000000 */
        /* <DEDUP_REMOVED lines=10> */
[----:B------:R-:W4:Y:S01]  /*13d0*/  LDS.128 R12, [R17+0x20] ;  /* 0x00002000110c7984 */ /* 0x000f220000000c00 */
[----:B0-----:R-:W-:-:S03]  /*13e0*/  DFMA R8, R8, R28, R24 ;  /* 0x0000001c0808722b */ /* 0x001fc60000000018 */
[----:B------:R-:W0:Y:S04]  /*13f0*/  LDS.64 R24, [R3+0x280] ;  /* 0x0002800003187984 */ /* 0x000e280000000a00 */
[----:B------:R-:W-:Y:S01]  /*1400*/  LDS.64 R28, [R3+0x300] ;  /* 0x00030000031c7984 */ /* 0x000fe20000000a00 */
[----:B-1----:R-:W-:-:S03]  /*1410*/  DFMA R34, R34, R10, R8 ;  /* 0x0000000a2222722b */ /* 0x002fc60000000008 */
[----:B------:R-:W1:Y:S05]  /*1420*/  LDS.128 R8, [R17+0x30] ;  /* 0x0000300011087984 */ /* 0x000e6a0000000c00 */
[----:B--2---:R-:W-:Y:S01]  /*1430*/  DFMA R34, R4, R32, R34 ;  /* 0x000000200422722b */ /* 0x004fe20000000022 */
[----:B------:R-:W2:Y:S07]  /*1440*/  LDS.64 R32, [R3+0x380] ;  /* 0x0003800003207984 */ /* 0x000eae0000000a00 */
[----:B---3--:R-:W-:Y:S01]  /*1450*/  DFMA R34, R26, R6, R34 ;  /* 0x000000061a22722b */ /* 0x008fe20000000022 */
[----:B------:R-:W-:Y:S04]  /*1460*/  LDS.64 R26, [R3+0x400] ;  /* 0x00040000031a7984 */ /* 0x000fe80000000a00 */
[----:B------:R-:W3:Y:S03]  /*1470*/  LDS.128 R4, [R17+0x40] ;  /* 0x0000400011047984 */ /* 0x000ee60000000c00 */
[----:B----4-:R-:W-:Y:S01]  /*1480*/  DFMA R34, R12, R30, R34 ;  /* 0x0000001e0c22722b */ /* 0x010fe20000000022 */
[----:B------:R-:W4:Y:S07]  /*1490*/  LDS.64 R30, [R3+0x480] ;  /* 0x00048000031e7984 */ /* 0x000f2e0000000a00 */
[----:B0-----:R-:W-:Y:S01]  /*14a0*/  DFMA R34, R24, R14, R34 ;  /* 0x0000000e1822722b */ /* 0x001fe20000000022 */
[----:B------:R-:W-:Y:S04]  /*14b0*/  LDS.64 R24, [R3+0x500] ;  /* 0x0005000003187984 */ /* 0x000fe80000000a00 */
[----:B------:R-:W0:Y:S03]  /*14c0*/  LDS.128 R12, [R17+0x50] ;  /* 0x00005000110c7984 */ /* 0x000e260000000c00 */
[----:B-1----:R-:W-:Y:S01]  /*14d0*/  DFMA R34, R8, R28, R34 ;  /* 0x0000001c0822722b */ /* 0x002fe20000000022 */
[----:B------:R-:W1:Y:S07]  /*14e0*/  LDS.64 R28, [R3+0x580] ;  /* 0x00058000031c7984 */ /* 0x000e6e0000000a00 */
[----:B--2---:R-:W-:Y:S01]  /*14f0*/  DFMA R34, R32, R10, R34 ;  /* 0x0000000a2022722b */ /* 0x004fe20000000022 */
[----:B------:R-:W-:Y:S04]  /*1500*/  LDS.64 R32, [R3+0x600] ;  /* 0x0006000003207984 */ /* 0x000fe80000000a00 */
[----:B------:R-:W2:Y:S03]  /*1510*/  LDS.128 R8, [R17+0x60] ;  /* 0x0000600011087984 */ /* 0x000ea60000000c00 */
[----:B---3--:R-:W-:Y:S01]  /*1520*/  DFMA R34, R4, R26, R34 ;  /* 0x0000001a0422722b */ /* 0x008fe20000000022 */
[----:B------:R-:W3:Y:S07]  /*1530*/  LDS.64 R26, [R3+0x680] ;  /* 0x00068000031a7984 */ /* 0x000eee0000000a00 */
[----:B----4-:R-:W-:Y:S01]  /*1540*/  DFMA R34, R30, R6, R34 ;  /* 0x000000061e22722b */ /* 0x010fe20000000022 */
[----:B------:R-:W-:Y:S04]  /*1550*/  LDS.64 R30, [R3+0x700] ;  /* 0x00070000031e7984 */ /* 0x000fe80000000a00 */
[----:B------:R-:W4:Y:S03]  /*1560*/  LDS.128 R4, [R17+0x70] ;  /* 0x0000700011047984 */ /* 0x000f260000000c00 */
[----:B0-----:R-:W-:Y:S01]  /*1570*/  DFMA R24, R12, R24, R34 ;  /* 0x000000180c18722b */ /* 0x001fe20000000022 */
[----:B------:R-:W0:Y:S07]  /*1580*/  LDS.64 R12, [R3+0x780] ;  /* 0x00078000030c7984 */ /* 0x000e2e0000000a00 */
[----:B-1----:R-:W-:-:S08]  /*1590*/  DFMA R14, R28, R14, R24 ;  /* 0x0000000e1c0e722b */ /* 0x002fd00000000018 */
[----:B--2---:R-:W-:-:S08]  /*15a0*/  DFMA R8, R8, R32, R14 ;  /* 0x000000200808722b */ /* 0x004fd0000000000e */
[----:B---3--:R-:W-:-:S08]  /*15b0*/  DFMA R8, R26, R10, R8 ;  /* 0x0000000a1a08722b */ /* 0x008fd00000000008 */
[----:B----4-:R-:W-:-:S08]  /*15c0*/  DFMA R4, R4, R30, R8 ;  /* 0x0000001e0404722b */ /* 0x010fd00000000008 */
[----:B0-----:R-:W-:Y:S01]  /*15d0*/  DFMA R28, R12, R6, R4 ;  /* 0x000000060c1c722b */ /* 0x001fe20000000004 */
[----:B------:R-:W-:Y:S06]  /*15e0*/  BAR.SYNC.DEFER_BLOCKING 0x0 ;  /* 0x0000000000007b1d */ /* 0x000fec0000010000 */
[----:B------:R1:W-:Y:S04]  /*15f0*/  STG.E.64 desc[UR8][R22.64], R28 ;  /* 0x0000001c16007986 */ /* 0x0003e8000c101b08 */
.L_x_2:
[----:B------:R-:W-:Y:S05]  /*1600*/  @P1 EXIT ;  /* 0x000000000000194d */ /* 0x000fea0003800000 */
[----:B------:R-:W2:Y:S01]  /*1610*/  LDC.64 R4, c[0x0][0x380] ;  /* 0x0000e000ff047b82 */ /* 0x000ea20000000a00 */
[C---:B------:R-:W-:Y:S01]  /*1620*/  IMAD R21, R16.reuse, 0x10, R21 ;  /* 0x0000001010157824 */ /* 0x040fe200078e0215 */
[----:B------:R-:W-:-:S06]  /*1630*/  LEA R19, R16, R19, 0x4 ;  /* 0x0000001310137211 */ /* 0x000fcc00078e20ff */
[----:B------:R-:W3:Y:S01]  /*1640*/  LDC.64 R6, c[0x0][0x390] ;  /* 0x0000e400ff067b82 */ /* 0x000ee20000000a00 */
[----:B--2---:R-:W-:-:S05]  /*1650*/  IMAD.WIDE R4, R21, 0x8, R4 ;  /* 0x0000000815047825 */ /* 0x004fca00078e0204 */
[----:B------:R-:W2:Y:S01]  /*1660*/  LDG.E.64 R20, desc[UR8][R4.64] ;  /* 0x0000000804147981 */ /* 0x000ea2000c1e1b00 */
[----:B---3--:R-:W-:-:S05]  /*1670*/  IMAD.WIDE R6, R19, 0x8, R6 ;  /* 0x0000000813067825 */ /* 0x008fca00078e0206 */
[----:B------:R-:W3:Y:S01]  /*1680*/  LDG.E.64 R30, desc[UR8][R6.64] ;  /* 0x00000008061e7981 */ /* 0x000ee2000c1e1b00 */
[----:B------:R-:W4:Y:S01]  /*1690*/  S2UR UR5, SR_CgaCtaId ;  /* 0x00000000000579c3 */ /* 0x000f220000008800 */
[----:B------:R-:W-:Y:S02]  /*16a0*/  UMOV UR4, 0x400 ;  /* 0x0000040000047882 */ /* 0x000fe40000000000 */
[----:B------:R-:W-:Y:S02]  /*16b0*/  UIADD3 UR6, UPT, UPT, UR4, 0x800, URZ ;  /* 0x0000080004067890 */ /* 0x000fe4000fffe0ff */
[----:B----4-:R-:W-:Y:S02]  /*16c0*/  ULEA UR4, UR5, UR4, 0x18 ;  /* 0x0000000405047291 */ /* 0x010fe4000f8ec0ff */
[----:B------:R-:W-:-:S04]  /*16d0*/  ULEA UR6, UR5, UR6, 0x18 ;  /* 0x0000000605067291 */ /* 0x000fc8000f8ec0ff */
[----:B------:R-:W-:Y:S02]  /*16e0*/  LEA R17, R2, UR4, 0x7 ;  /* 0x0000000402117c11 */ /* 0x000fe4000f8e38ff */
[----:B------:R-:W-:-:S03]  /*16f0*/  LEA R3, R0, UR6, 0x3 ;  /* 0x0000000600037c11 */ /* 0x000fc6000f8e18ff */
[----:B------:R-:W-:Y:S01]  /*1700*/  IMAD R37, R0, 0x8, R17 ;  /* 0x0000000800257824 */ /* 0x000fe200078e0211 */
[----:B------:R-:W-:-:S04]  /*1710*/  LEA R2, R2, R3, 0x7 ;  /* 0x0000000302027211 */ /* 0x000fc800078e38ff */
[----:B--2---:R-:W-:Y:S04]  /*1720*/  STS.64 [R37], R20 ;  /* 0x0000001425007388 */ /* 0x004fe80000000a00 */
[----:B---3--:R-:W-:Y:S01]  /*1730*/  STS.64 [R2], R30 ;  /* 0x0000001e02007388 */ /* 0x008fe20000000a00 */
[----:B------:R-:W-:Y:S06]  /*1740*/  BAR.SYNC.DEFER_BLOCKING 0x0 ;  /* 0x0000000000007b1d */ /* 0x000fec0000010000 */
[----:B------:R-:W-:Y:S04]  /*1750*/  LDS.64 R32, [R3] ;  /* 0x0000000003207984 */ /* 0x000fe80000000a00 */
[----:B------:R-:W2:Y:S04]  /*1760*/  LDS.128 R4, [R17] ;  /* 0x0000000011047984 */ /* 0x000ea80000000c00 */
[----:B------:R-:W3:Y:S04]  /*1770*/  LDS.64 R34, [R3+0x80] ;  /* 0x0000800003227984 */ /* 0x000ee80000000a00 */
[----:B------:R-:W-:Y:S04]  /*1780*/  LDS.64 R26, [R3+0x100] ;  /* 0x00010000031a7984 */ /* 0x000fe80000000a00 */
[----:B------:R-:W4:Y:S04]  /*1790*/  LDS.128 R12, [R17+0x10] ;  /* 0x00001000110c7984 */ /* 0x000f280000000c00 */
[----:B------:R-:W5:Y:S04]  /*17a0*/  LDS.64 R18, [R3+0x180] ;  /* 0x0001800003127984 */ /* 0x000f680000000a00 */
[----:B------:R-:W-:Y:S04]  /*17b0*/  LDS.64 R24, [R3+0x200] ;  /* 0x0002000003187984 */ /* 0x000fe80000000a00 */
[----:B------:R-:W5:Y:S04]  /*17c0*/  LDS.128 R8, [R17+0x20] ;  /* 0x0000200011087984 */ /* 0x000f680000000c00 */
[----:B------:R-:W-:Y:S01]  /*17d0*/  LDS.64 R20, [R3+0x300] ;  /* 0x0003000003147984 */ /* 0x000fe20000000a00 */
[----:B--2---:R-:W-:-:S03]  /*17e0*/  DFMA R4, R4, R32, R28 ;  /* 0x000000200404722b */ /* 0x004fc6000000001c */
[----:B01----:R-:W0:Y:S05]  /*17f0*/  LDS.64 R28, [R3+0x280] ;  /* 0x00028000031c7984 */ /* 0x003e2a0000000a00 */
[----:B---3--:R-:W-:Y:S02]  /*1800*/  DFMA R34, R34, R6, R4 ;  /* 0x000000062222722b */ /* 0x008fe40000000004 */
[----:B------:R-:W1:Y:S06]  /*1810*/  LDS.128 R4, [R17+0x30] ;  /* 0x0000300011047984 */ /* 0x000e6c0000000c00 */
[----:B----4-:R-:W-:Y:S01]  /*1820*/  DFMA R12, R12, R26, R34 ;  /* 0x0000001a0c0c722b */ /* 0x010fe20000000022 */
[----:B------:R-:W2:Y:S07]  /*1830*/  LDS.64 R26, [R3+0x380] ;  /* 0x00038000031a7984 */ /* 0x000eae0000000a00 */
[----:B-----5:R-:W-:Y:S01]  /*1840*/  DFMA R30, R18, R14, R12 ;  /* 0x0000000e121e722b */ /* 0x020fe2000000000c */
[----:B------:R-:W-:Y:S04]  /*1850*/  LDS.64 R18, [R3+0x400] ;  /* 0x0004000003127984 */ /* 0x000fe80000000a00 */
[----:B------:R-:W3:Y:S03]  /*1860*/  LDS.128 R12, [R17+0x40] ;  /* 0x00004000110c7984 */ /* 0x000ee60000000c00 */
[----:B------:R-:W-:Y:S01]  /*1870*/  DFMA R8, R8, R24, R30 ;  /* 0x000000180808722b */ /* 0x000fe2000000001e */
        /* <DEDUP_REMOVED lines=22> */
[----:B------:R-:W-:Y:S01]  /*19e0*/  STG.E.64 desc[UR8][R22.64], R4 ;  /* 0x0000000416007986 */ /* 0x000fe2000c101b08 */
[----:B------:R-:W-:Y:S05]  /*19f0*/  EXIT ;  /* 0x000000000000794d */ /* 0x000fea0003800000 */
.L_x_3:
[----:B------:R-:W-:-:S00]  /*1a00*/  BRA `(.L_x_3) ;  /* 0xfffffffc00fc7947 */ /* 0x000fc0000383ffff */
[----:B------:R-:W-:-:S00]  /*1a10*/  NOP ;  /* 0x0000000000007918 */ /* 0x000fc00000000000 */
        /* <DEDUP_REMOVED lines=14> */
.L_x_48:


//--------------------- .text._Z6mxm_1dPdiS_iS_i  --------------------------
	.section	.text._Z6mxm_1dPdiS_iS_i,"ax",@progbits
	.align	128
        .global         _Z6mxm_1dPdiS_iS_i
        .type           _Z6mxm_1dPdiS_iS_i,@function
        .size           _Z6mxm_1dPdiS_iS_i,(.L_x_49 - _Z6mxm_1dPdiS_iS_i)
        .other          _Z6mxm_1dPdiS_iS_i,@"STO_CUDA_ENTRY STV_DEFAULT"
_Z6mxm_1dPdiS_iS_i:
.text._Z6mxm_1dPdiS_iS_i:
[----:B------:R-:W-:Y:S01]  /*0000*/  LDC R1, c[0x0][0x37c] ;  /* 0x0000df00ff017b82 */ /* 0x000fe20000000800 */
[----:B------:R-:W0:Y:S07]  /*0010*/  S2R R5, SR_TID.X ;  /* 0x0000000000057919 */ /* 0x000e2e0000002100 */
[----:B------:R-:W0:Y:S08]  /*0020*/  S2UR UR4, SR_CTAID.X ;  /* 0x00000000000479c3 */ /* 0x000e300000002500 */
[----:B------:R-:W0:Y:S08]  /*0030*/  LDC R0, c[0x0][0x360] ;  /* 0x0000d800ff007b82 */ /* 0x000e300000000800 */
[----:B------:R-:W1:Y:S08]  /*0040*/  LDC R2, c[0x0][0x3a8] ;  /* 0x0000ea00ff027b82 */ /* 0x000e700000000800 */
[----:B------:R-:W2:Y:S01]  /*0050*/  LDC R3, c[0x0][0x388] ;  /* 0x0000e200ff037b82 */ /* 0x000ea20000000800 */
[----:B0-----:R-:W-:Y:S01]  /*0060*/  IMAD R0, R0, UR4, R5 ;  /* 0x0000000400007c24 */ /* 0x001fe2000f8e0205 */
[----:B-1----:R-:W-:-:S04]  /*0070*/  ISETP.GE.AND P0, PT, R2, 0x1, PT ;  /* 0x000000010200780c */ /* 0x002fc80003f06270 */
[----:B--2---:R-:W-:-:S13]  /*0080*/  ISETP.GE.OR P0, PT, R0, R3, !P0 ;  /* 0x000000030000720c */ /* 0x004fda0004706670 */
[----:B------:R-:W-:Y:S05]  /*0090*/  @P0 EXIT ;  /* 0x000000000000094d */ /* 0x000fea0003800000 */
[----:B------:R-:W0:Y:S01]  /*00a0*/  LDCU UR5, c[0x0][0x398] ;  /* 0x00007300ff0577ac */ /* 0x000e220008000800 */
[----:B------:R-:W1:Y:S01]  /*00b0*/  LDCU.64 UR12, c[0x0][0x358] ;  /* 0x00006b00ff0c77ac */ /* 0x000e620008000a00 */
[----:B0-----:R-:W-:-:S09]  /*00c0*/  UISETP.GE.AND UP0, UPT, UR5, 0x1, UPT ;  /* 0x000000010500788c */ /* 0x001fd2000bf06270 */
[----:B-1----:R-:W-:Y:S05]  /*00d0*/  BRA.U !UP0, `(.L_x_4) ;  /* 0x0000000908387547 */ /* 0x002fea000b800000 */
[----:B------:R-:W-:Y:S02]  /*00e0*/  ULOP3.LUT UR10, UR5, 0x7ffffff8, URZ, 0xc0, !UPT ;  /* 0x7ffffff8050a7892 */ /* 0x000fe4000f8ec0ff */
[----:B------:R-:W-:Y:S02]  /*00f0*/  ULOP3.LUT UR5, UR5, 0x7, URZ, 0xc0, !UPT ;  /* 0x0000000705057892 */ /* 0x000fe4000f8ec0ff */
[----:B------:R-:W-:Y:S01]  /*0100*/  UIADD3 UR8, UPT, UPT, -UR10, URZ, URZ ;  /* 0x000000ff0a087290 */ /* 0x000fe2000fffe1ff */
[----:B------:R-:W-:-:S11]  /*0110*/  UMOV UR4, URZ ;  /* 0x000000ff00047c82 */ /* 0x000fd60008000000 */
.L_x_10:
[----:B0-----:R-:W0:Y:S01]  /*0120*/  LDCU UR9, c[0x0][0x398] ;  /* 0x00007300ff0977ac */ /* 0x001e220008000800 */
[----:B------:R-:W-:Y:S01]  /*0130*/  HFMA2 R3, -RZ, RZ, 0, 0 ;  /* 0x00000000ff037431 */ /* 0x000fe200000001ff */
[----:B------:R-:W-:Y:S01]  /*0140*/  CS2R R12, SRZ ;  /* 0x00000000000c7805 */ /* 0x000fe2000001ff00 */
[----:B0-----:R-:W-:Y:S02]  /*0150*/  UISETP.GE.U32.AND UP0, UPT, UR9, 0x8, UPT ;  /* 0x000000080900788c */ /* 0x001fe4000bf06070 */
[----:B------:R-:W-:-:S07]  /*0160*/  UIMAD UR14, UR4, UR9, URZ ;  /* 0x00000009040e72a4 */ /* 0x000fce000f8e02ff */
[----:B------:R-:W-:Y:S05]  /*0170*/  BRA.U !UP0, `(.L_x_5) ;  /* 0x0000000108d07547 */ /* 0x000fea000b800000 */
[----:B------:R-:W0:Y:S01]  /*0180*/  LDCU.64 UR6, c[0x0][0x390] ;  /* 0x00007200ff0677ac */ /* 0x000e220008000a00 */
[----:B------:R-:W-:Y:S02]  /*0190*/  MOV R24, R0 ;  /* 0x0000000000187202 */ /* 0x000fe40000000f00 */
[----:B------:R-:W-:Y:S01]  /*01a0*/  CS2R R12, SRZ ;  /* 0x00000000000c7805 */ /* 0x000fe2000001ff00 */
[----:B0-----:R-:W-:-:S04]  /*01b0*/  UIMAD.WIDE.U32 UR6, UR14, 0x8, UR6 ;  /* 0x000000080e0678a5 */ /* 0x001fc8000f8e0006 */
[----:B------:R-:W-:-:S04]  /*01c0*/  UIADD3 UR11, UP0, UPT, UR6, 0x20, URZ ;  /* 0x00000020060b7890 */ /* 0x000fc8000ff1e0ff */
[----:B------:R-:W-:Y:S02]  /*01d0*/  UIADD3.X UR6, UPT, UPT, URZ, UR7, URZ, UP0, !UPT ;  /* 0x00000007ff067290 */ /* 0x000fe400087fe4ff */
[----:B------:R-:W-:-:S04]  /*01e0*/  MOV R10, UR11 ;  /* 0x0000000b000a7c02 */ /* 0x000fc80008000f00 */
[----:B------:R-:W-:Y:S01]  /*01f0*/  MOV R11, UR6 ;  /* 0x00000006000b7c02 */ /* 0x000fe20008000f00 */
[----:B------:R-:W-:-:S06]  /*0200*/  UMOV UR6, UR8 ;  /* 0x0000000800067c82 */ /* 0x000fcc0008000000 */
.L_x_6:
[----:B------:R-:W0:Y:S01]  /*0210*/  LDC.64 R22, c[0x0][0x380] ;  /* 0x0000e000ff167b82 */ /* 0x000e220000000a00 */
[----:B------:R-:W-:Y:S02]  /*0220*/  MOV R2, R10 ;  /* 0x0000000a00027202 */ /* 0x000fe40000000f00 */
[----:B------:R-:W-:-:S05]  /*0230*/  MOV R3, R11 ;  /* 0x0000000b00037202 */ /* 0x000fca0000000f00 */
[----:B------:R-:W1:Y:S01]  /*0240*/  LDC R25, c[0x0][0x388] ;  /* 0x0000e200ff197b82 */ /* 0x000e620000000800 */
[----:B------:R-:W2:Y:S04]  /*0250*/  LDG.E.64 R6, desc[UR12][R2.64+-0x20] ;  /* 0xffffe00c02067981 */ /* 0x000ea8000c1e1b00 */
[----:B------:R-:W3:Y:S04]  /*0260*/  LDG.E.64 R20, desc[UR12][R2.64+-0x18] ;  /* 0xffffe80c02147981 */ /* 0x000ee8000c1e1b00 */
[----:B------:R-:W4:Y:S04]  /*0270*/  LDG.E.64 R18, desc[UR12][R2.64+-0x10] ;  /* 0xfffff00c02127981 */ /* 0x000f28000c1e1b00 */
[----:B------:R-:W5:Y:S01]  /*0280*/  LDG.E.64 R8, desc[UR12][R2.64+-0x8] ;  /* 0xfffff80c02087981 */ /* 0x000f62000c1e1b00 */
[----:B0-----:R-:W-:-:S05]  /*0290*/  IMAD.WIDE R22, R24, 0x8, R22 ;  /* 0x0000000818167825 */ /* 0x001fca00078e0216 */
[----:B------:R-:W2:Y:S01]  /*02a0*/  LDG.E.64 R14, desc[UR12][R22.64] ;  /* 0x0000000c160e7981 */ /* 0x000ea2000c1e1b00 */
[----:B-1----:R-:W-:-:S05]  /*02b0*/  IMAD.WIDE R26, R25, 0x8, R22 ;  /* 0x00000008191a7825 */ /* 0x002fca00078e0216 */
[----:B------:R0:W3:Y:S02]  /*02c0*/  LDG.E.64 R10, desc[UR12][R26.64] ;  /* 0x0000000c1a0a7981 */ /* 0x0000e4000c1e1b00 */
[----:B0-----:R-:W-:-:S05]  /*02d0*/  IMAD.WIDE R26, R25, 0x8, R26 ;  /* 0x00000008191a7825 */ /* 0x001fca00078e021a */
[----:B------:R-:W4:Y:S01]  /*02e0*/  LDG.E.64 R16, desc[UR12][R26.64] ;  /* 0x0000000c1a107981 */ /* 0x000f22000c1e1b00 */
[----:B------:R-:W-:-:S05]  /*02f0*/  IMAD.WIDE R28, R25, 0x8, R26 ;  /* 0x00000008191c7825 */ /* 0x000fca00078e021a */
[----:B------:R0:W5:Y:S02]  /*0300*/  LDG.E.64 R4, desc[UR12][R28.64] ;  /* 0x0000000c1c047981 */ /* 0x000164000c1e1b00 */
[----:B0-----:R-:W-:-:S04]  /*0310*/  IMAD.WIDE R28, R25, 0x8, R28 ;  /* 0x00000008191c7825 */ /* 0x001fc800078e021c */
[----:B------:R-:W-:-:S04]  /*0320*/  IMAD.WIDE R22, R25, 0x8, R28 ;  /* 0x0000000819167825 */ /* 0x000fc800078e021c */
[----:B------:R-:W-:Y:S01]  /*0330*/  IMAD.WIDE R26, R25, 0x8, R22 ;  /* 0x00000008191a7825 */ /* 0x000fe200078e0216 */
[----:B--2---:R-:W-:Y:S01]  /*0340*/  DFMA R12, R14, R6, R12 ;  /* 0x000000060e0c722b */ /* 0x004fe2000000000c */
[----:B------:R-:W2:Y:S04]  /*0350*/  LDG.E.64 R6, desc[UR12][R2.64] ;  /* 0x0000000c02067981 */ /* 0x000ea8000c1e1b00 */
[----:B------:R-:W2:Y:S03]  /*0360*/  LDG.E.64 R14, desc[UR12][R28.64] ;  /* 0x0000000c1c0e7981 */ /* 0x000ea6000c1e1b00 */
[----:B---3--:R-:W-:Y:S02]  /*0370*/  DFMA R20, R10, R20, R12 ;  /* 0x000000140a14722b */ /* 0x008fe4000000000c */
[----:B------:R-:W3:Y:S04]  /*0380*/  LDG.E.64 R12, desc[UR12][R2.64+0x8] ;  /* 0x0000080c020c7981 */ /* 0x000ee8000c1e1b00 */
[----:B------:R-:W3:Y:S02]  /*0390*/  LDG.E.64 R10, desc[UR12][R22.64] ;  /* 0x0000000c160a7981 */ /* 0x000ee4000c1e1b00 */
[----:B----4-:R-:W-:-:S02]  /*03a0*/  DFMA R20, R16, R18, R20 ;  /* 0x000000121014722b */ /* 0x010fc40000000014 */
[----:B------:R-:W4:Y:S04]  /*03b0*/  LDG.E.64 R18, desc[UR12][R2.64+0x10] ;  /* 0x0000100c02127981 */ /* 0x000f28000c1e1b00 */
[----:B------:R0:W4:Y:S02]  /*03c0*/  LDG.E.64 R16, desc[UR12][R26.64] ;  /* 0x0000000c1a107981 */ /* 0x000124000c1e1b00 */
[----:B-----5:R-:W-:Y:S02]  /*03d0*/  DFMA R20, R4, R8, R20 ;  /* 0x000000080414722b */ /* 0x020fe40000000014 */
[----:B------:R-:W5:Y:S01]  /*03e0*/  LDG.E.64 R4, desc[UR12][R2.64+0x18] ;  /* 0x0000180c02047981 */ /* 0x000f62000c1e1b00 */
[----:B0-----:R-:W-:-:S05]  /*03f0*/  IMAD.WIDE R26, R25, 0x8, R26 ;  /* 0x00000008191a7825 */ /* 0x001fca00078e021a */
[----:B------:R-:W5:Y:S01]  /*0400*/  LDG.E.64 R8, desc[UR12][R26.64] ;  /* 0x0000000c1a087981 */ /* 0x000f62000c1e1b00 */
[----:B------:R-:W-:-:S04]  /*0410*/  UIADD3 UR6, UPT, UPT, UR6, 0x8, URZ ;  /* 0x0000000806067890 */ /* 0x000fc8000fffe0ff */
[----:B------:R-:W-:Y:S01]  /*0420*/  UISETP.NE.AND UP0, UPT, UR6, URZ, UPT ;  /* 0x000000ff0600728c */ /* 0x000fe2000bf05270 */
[----:B------:R-:W-:Y:S01]  /*0430*/  LEA R24, R25, R24, 0x3 ;  /* 0x0000001819187211 */ /* 0x000fe200078e18ff */
[----:B--2---:R-:W-:-:S08]  /*0440*/  DFMA R6, R14, R6, R20 ;  /* 0x000000060e06722b */ /* 0x004fd00000000014 */
[----:B---3--:R-:W-:Y:S01]  /*0450*/  DFMA R6, R10, R12, R6 ;  /* 0x0000000c0a06722b */ /* 0x008fe20000000006 */
[----:B------:R-:W-:-:S07]  /*0460*/  IADD3 R10, P0, PT, R2, 0x40, RZ ;  /* 0x00000040020a7810 */ /* 0x000fce0007f1e0ff */
[----:B----4-:R-:W-:Y:S01]  /*0470*/  DFMA R6, R16, R18, R6 ;  /* 0x000000121006722b */ /* 0x010fe20000000006 */
[----:B------:R-:W-:-:S07]  /*0480*/  IADD3.X R11, PT, PT, RZ, R3, RZ, P0, !PT ;  /* 0x00000003ff0b7210 */ /* 0x000fce00007fe4ff */
[----:B-----5:R-:W-:Y:S01]  /*0490*/  DFMA R12, R8, R4, R6 ;  /* 0x00000004080c722b */ /* 0x020fe20000000006 */
[----:B------:R-:W-:Y:S10]  /*04a0*/  BRA.U UP0, `(.L_x_6) ;  /* 0xfffffffd00587547 */ /* 0x000ff4000b83ffff */
[----:B------:R-:W-:-:S07]  /*04b0*/  MOV R3, UR10 ;  /* 0x0000000a00037c02 */ /* 0x000fce0008000f00 */
.L_x_5:
[----:B------:R-:W-:-:S09]  /*04c0*/  UISETP.NE.AND UP0, UPT, UR5, URZ, UPT ;  /* 0x000000ff0500728c */ /* 0x000fd2000bf05270 */
[----:B------:R-:W-:Y:S05]  /*04d0*/  BRA.U !UP0, `(.L_x_7) ;  /* 0x0000000508107547 */ /* 0x000fea000b800000 */
[----:B------:R-:W-:Y:S02]  /*04e0*/  UIADD3 UR6, UPT, UPT, UR5, -0x1, URZ ;  /* 0xffffffff05067890 */ /* 0x000fe4000fffe0ff */
[----:B------:R-:W-:Y:S02]  /*04f0*/  ULOP3.LUT UP1, UR7, UR9, 0x3, URZ, 0xc0, !UPT ;  /* 0x0000000309077892 */ /* 0x000fe4000f82c0ff */
[----:B------:R-:W-:-:S09]  /*0500*/  UISETP.GE.U32.AND UP0, UPT, UR6, 0x3, UPT ;  /* 0x000000030600788c */ /* 0x000fd2000bf06070 */
[----:B------:R-:W-:Y:S05]  /*0510*/  BRA.U !UP0, `(.L_x_8) ;  /* 0x0000000108707547 */ /* 0x000fea000b800000 */
[----:B------:R-:W0:Y:S01]  /*0520*/  LDC R2, c[0x0][0x388] ;  /* 0x0000e200ff027b82 */ /* 0x000e220000000800 */
[C---:B------:R-:W-:Y:S02]  /*0530*/  IADD3 R11, PT, PT, R3.reuse, UR14, RZ ;  /* 0x0000000e030b7c10 */ /* 0x040fe4000fffe0ff */
[----:B------:R-:W-:-:S05]  /*0540*/  IADD3 R10, P0, PT, R3, UR14, RZ ;  /* 0x0000000e030a7c10 */ /* 0x000fca000ff1e0ff */
[----:B------:R-:W1:Y:S08]  /*0550*/  LDC.64 R6, c[0x0][0x390] ;  /* 0x0000e400ff067b82 */ /* 0x000e700000000a00 */
[----:B------:R-:W2:Y:S08]  /*0560*/  LDC.64 R22, c[0x0][0x380] ;  /* 0x0000e000ff167b82 */ /* 0x000eb00000000a00 */
[----:B------:R-:W3:Y:S01]  /*0570*/  LDC.64 R4, c[0x0][0x390] ;  /* 0x0000e400ff047b82 */ /* 0x000ee20000000a00 */
[----:B0-----:R-:W-:-:S02]  /*0580*/  IMAD R9, R3, R2, R0 ;  /* 0x0000000203097224 */ /* 0x001fc400078e0200 */
[----:B-1----:R-:W-:Y:S01]  /*0590*/  IMAD.WIDE.U32 R6, R11, 0x8, R6 ;  /* 0x000000080b067825 */ /* 0x002fe200078e0006 */
[----:B------:R-:W-:-:S05]  /*05a0*/  IADD3.X R11, PT, PT, RZ, RZ, RZ, P0, !PT ;  /* 0x000000ffff0b7210 */ /* 0x000fca00007fe4ff */
[----:B------:R-:W4:Y:S01]  /*05b0*/  LDG.E.64 R6, desc[UR12][R6.64] ;  /* 0x0000000c06067981 */ /* 0x000f22000c1e1b00 */
[----:B--2---:R-:W-:-:S05]  /*05c0*/  IMAD.WIDE R22, R9, 0x8, R22 ;  /* 0x0000000809167825 */ /* 0x004fca00078e0216 */
[----:B------:R-:W4:Y:S01]  /*05d0*/  LDG.E.64 R8, desc[UR12][R22.64] ;  /* 0x0000000c16087981 */ /* 0x000f22000c1e1b00 */
[----:B---3--:R-:W-:Y:S01]  /*05e0*/  LEA R4, P0, R10, R4, 0x3 ;  /* 0x000000040a047211 */ /* 0x008fe200078018ff */
[----:B------:R-:W-:-:S03]  /*05f0*/  IMAD.WIDE R24, R2, 0x8, R22 ;  /* 0x0000000802187825 */ /* 0x000fc600078e0216 */
[----:B------:R-:W-:Y:S02]  /*0600*/  LEA.HI.X R5, R10, R5, R11, 0x3, P0 ;  /* 0x000000050a057211 */ /* 0x000fe400000f1c0b */
[----:B------:R-:W2:Y:S01]  /*0610*/  LDG.E.64 R10, desc[UR12][R24.64] ;  /* 0x0000000c180a7981 */ /* 0x000ea2000c1e1b00 */
[----:B------:R-:W-:-:S03]  /*0620*/  IMAD.WIDE R26, R2, 0x8, R24 ;  /* 0x00000008021a7825 */ /* 0x000fc600078e0218 */
[----:B------:R-:W2:Y:S04]  /*0630*/  LDG.E.64 R14, desc[UR12][R4.64+0x8] ;  /* 0x0000080c040e7981 */ /* 0x000ea8000c1e1b00 */
[----:B------:R-:W3:Y:S01]  /*0640*/  LDG.E.64 R16, desc[UR12][R4.64+0x10] ;  /* 0x0000100c04107981 */ /* 0x000ee2000c1e1b00 */
[----:B------:R-:W-:-:S03]  /*0650*/  IMAD.WIDE R28, R2, 0x8, R26 ;  /* 0x00000008021c7825 */ /* 0x000fc600078e021a */
[----:B------:R-:W3:Y:S04]  /*0660*/  LDG.E.64 R18, desc[UR12][R26.64] ;  /* 0x0000000c1a127981 */ /* 0x000ee8000c1e1b00 */
[----:B------:R-:W5:Y:S04]  /*0670*/  LDG.E.64 R20, desc[UR12][R4.64+0x18] ;  /* 0x0000180c04147981 */ /* 0x000f68000c1e1b00 */
[----:B------:R-:W5:Y:S01]  /*0680*/  LDG.E.64 R28, desc[UR12][R28.64] ;  /* 0x0000000c1c1c7981 */ /* 0x000f62000c1e1b00 */
[----:B------:R-:W-:Y:S01]  /*0690*/  IADD3 R3, PT, PT, R3, 0x4, RZ ;  /* 0x0000000403037810 */ /* 0x000fe20007ffe0ff */
[----:B----4-:R-:W-:-:S08]  /*06a0*/  DFMA R6, R8, R6, R12 ;  /* 0x000000060806722b */ /* 0x010fd0000000000c */
[----:B--2---:R-:W-:-:S08]  /*06b0*/  DFMA R6, R10, R14, R6 ;  /* 0x0000000e0a06722b */ /* 0x004fd00000000006 */
[----:B---3--:R-:W-:-:S08]  /*06c0*/  DFMA R6, R18, R16, R6 ;  /* 0x000000101206722b */ /* 0x008fd00000000006 */
[----:B-----5:R-:W-:-:S11]  /*06d0*/  DFMA R12, R28, R20, R6 ;  /* 0x000000141c0c722b */ /* 0x020fd60000000006 */
.L_x_8:
[----:B------:R-:W-:Y:S05]  /*06e0*/  BRA.U !UP1, `(.L_x_7) ;  /* 0x00000001098c7547 */ /* 0x000fea000b800000 */
[----:B------:R-:W-:Y:S02]  /*06f0*/  UISETP.NE.AND UP0, UPT, UR7, 0x1, UPT ;  /* 0x000000010700788c */ /* 0x000fe4000bf05270 */
[----:B------:R-:W-:-:S04]  /*0700*/  ULOP3.LUT UR6, UR9, 0x1, URZ, 0xc0, !UPT ;  /* 0x0000000109067892 */ /* 0x000fc8000f8ec0ff */
[----:B------:R-:W-:-:S03]  /*0710*/  UISETP.NE.U32.AND UP1, UPT, UR6, 0x1, UPT ;  /* 0x000000010600788c */ /* 0x000fc6000bf25070 */
[----:B------:R-:W-:Y:S08]  /*0720*/  BRA.U !UP0, `(.L_x_9) ;  /* 0x0000000108507547 */ /* 0x000ff0000b800000 */
[----:B------:R-:W0:Y:S01]  /*0730*/  LDC R17, c[0x0][0x388] ;  /* 0x0000e200ff117b82 */ /* 0x000e220000000800 */
[C---:B------:R-:W-:Y:S02]  /*0740*/  IADD3 R11, PT, PT, R3.reuse, UR14, RZ ;  /* 0x0000000e030b7c10 */ /* 0x040fe4000fffe0ff */
[----:B------:R-:W-:-:S05]  /*0750*/  IADD3 R2, P0, PT, R3, UR14, RZ ;  /* 0x0000000e03027c10 */ /* 0x000fca000ff1e0ff */
[----:B------:R-:W1:Y:S08]  /*0760*/  LDC.64 R8, c[0x0][0x390] ;  /* 0x0000e400ff087b82 */ /* 0x000e700000000a00 */
[----:B------:R-:W2:Y:S08]  /*0770*/  LDC.64 R6, c[0x0][0x380] ;  /* 0x0000e000ff067b82 */ /* 0x000eb00000000a00 */
[----:B------:R-:W3:Y:S01]  /*0780*/  LDC.64 R4, c[0x0][0x390] ;  /* 0x0000e400ff047b82 */ /* 0x000ee20000000a00 */
[----:B0-----:R-:W-:-:S02]  /*0790*/  IMAD R15, R3, R17, R0 ;  /* 0x00000011030f7224 */ /* 0x001fc400078e0200 */
[----:B-1----:R-:W-:-:S06]  /*07a0*/  IMAD.WIDE.U32 R10, R11, 0x8, R8 ;  /* 0x000000080b0a7825 */ /* 0x002fcc00078e0008 */
[----:B------:R-:W4:Y:S01]  /*07b0*/  LDG.E.64 R10, desc[UR12][R10.64] ;  /* 0x0000000c0a0a7981 */ /* 0x000f22000c1e1b00 */
[----:B--2---:R-:W-:Y:S01]  /*07c0*/  IMAD.WIDE R6, R15, 0x8, R6 ;  /* 0x000000080f067825 */ /* 0x004fe200078e0206 */
[----:B------:R-:W-:-:S04]  /*07d0*/  IADD3.X R15, PT, PT, RZ, RZ, RZ, P0, !PT ;  /* 0x000000ffff0f7210 */ /* 0x000fc800007fe4ff */
[----:B------:R-:W4:Y:S01]  /*07e0*/  LDG.E.64 R8, desc[UR12][R6.64] ;  /* 0x0000000c06087981 */ /* 0x000f22000c1e1b00 */
[----:B---3--:R-:W-:-:S04]  /*07f0*/  LEA R14, P0, R2, R4, 0x3 ;  /* 0x00000004020e7211 */ /* 0x008fc800078018ff */
[----:B------:R-:W-:Y:S01]  /*0800*/  LEA.HI.X R15, R2, R5, R15, 0x3, P0 ;  /* 0x00000005020f7211 */ /* 0x000fe200000f1c0f */
[----:B------:R-:W-:-:S05]  /*0810*/  IMAD.WIDE R4, R17, 0x8, R6 ;  /* 0x0000000811047825 */ /* 0x000fca00078e0206 */
[----:B------:R-:W2:Y:S04]  /*0820*/  LDG.E.64 R14, desc[UR12][R14.64+0x8] ;  /* 0x0000080c0e0e7981 */ /* 0x000ea8000c1e1b00 */
[----:B------:R-:W2:Y:S01]  /*0830*/  LDG.E.64 R4, desc[UR12][R4.64] ;  /* 0x0000000c04047981 */ /* 0x000ea2000c1e1b00 */
[----:B------:R-:W-:Y:S01]  /*0840*/  IADD3 R3, PT, PT, R3, 0x2, RZ ;  /* 0x0000000203037810 */ /* 0x000fe20007ffe0ff */
[----:B----4-:R-:W-:-:S08]  /*0850*/  DFMA R8, R8, R10, R12 ;  /* 0x0000000a0808722b */ /* 0x010fd0000000000c */
[----:B--2---:R-:W-:-:S11]  /*0860*/  DFMA R12, R4, R14, R8 ;  /* 0x0000000e040c722b */ /* 0x004fd60000000008 */
.L_x_9:
[----:B------:R-:W-:Y:S05]  /*0870*/  BRA.U UP1, `(.L_x_7) ;  /* 0x0000000101287547 */ /* 0x000fea000b800000 */
[----:B------:R-:W0:Y:S01]  /*0880*/  LDC.64 R4, c[0x0][0x390] ;  /* 0x0000e400ff047b82 */ /* 0x000e220000000a00 */
[----:B------:R-:W1:Y:S01]  /*0890*/  LDCU UR6, c[0x0][0x388] ;  /* 0x00007100ff0677ac */ /* 0x000e620008000800 */
[----:B------:R-:W-:-:S06]  /*08a0*/  IADD3 R9, PT, PT, R3, UR14, RZ ;  /* 0x0000000e03097c10 */ /* 0x000fcc000fffe0ff */
[----:B------:R-:W2:Y:S01]  /*08b0*/  LDC.64 R6, c[0x0][0x380] ;  /* 0x0000e000ff067b82 */ /* 0x000ea20000000a00 */
[----:B-1----:R-:W-:Y:S02]  /*08c0*/  IMAD R3, R3, UR6, R0 ;  /* 0x0000000603037c24 */ /* 0x002fe4000f8e0200 */
[----:B0-----:R-:W-:-:S06]  /*08d0*/  IMAD.WIDE.U32 R4, R9, 0x8, R4 ;  /* 0x0000000809047825 */ /* 0x001fcc00078e0004 */
[----:B------:R-:W3:Y:S01]  /*08e0*/  LDG.E.64 R4, desc[UR12][R4.64] ;  /* 0x0000000c04047981 */ /* 0x000ee2000c1e1b00 */
[----:B--2---:R-:W-:-:S06]  /*08f0*/  IMAD.WIDE R2, R3, 0x8, R6 ;  /* 0x0000000803027825 */ /* 0x004fcc00078e0206 */
[----:B------:R-:W3:Y:S02]  /*0900*/  LDG.E.64 R2, desc[UR12][R2.64] ;  /* 0x0000000c02027981 */ /* 0x000ee4000c1e1b00 */
[----:B---3--:R-:W-:-:S11]  /*0910*/  DFMA R12, R2, R4, R12 ;  /* 0x00000004020c722b */ /* 0x008fd6000000000c */
.L_x_7:
[----:B------:R-:W0:Y:S08]  /*0920*/  LDC R5, c[0x0][0x388] ;  /* 0x0000e200ff057b82 */ /* 0x000e300000000800 */
[----:B------:R-:W1:Y:S08]  /*0930*/  LDC R4, c[0x0][0x3a8] ;  /* 0x0000ea00ff047b82 */ /* 0x000e700000000800 */
[----:B------:R-:W2:Y:S01]  /*0940*/  LDC.64 R2, c[0x0][0x3a0] ;  /* 0x0000e800ff027b82 */ /* 0x000ea20000000a00 */
[----:B0-----:R-:W-:Y:S01]  /*0950*/  IMAD R5, R5, UR4, R0 ;  /* 0x0000000405057c24 */ /* 0x001fe2000f8e0200 */
[----:B------:R-:W-:-:S06]  /*0960*/  UIADD3 UR4, UPT, UPT, UR4, 0x1, URZ ;  /* 0x0000000104047890 */ /* 0x000fcc000fffe0ff */
[----:B-1----:R-:W-:Y:S01]  /*0970*/  ISETP.NE.AND P0, PT, R4, UR4, PT ;  /* 0x0000000404007c0c */ /* 0x002fe2000bf05270 */
[----:B--2---:R-:W-:-:S05]  /*0980*/  IMAD.WIDE R2, R5, 0x8, R2 ;  /* 0x0000000805027825 */ /* 0x004fca00078e0202 */
[----:B------:R0:W-:Y:S07]  /*0990*/  STG.E.64 desc[UR12][R2.64], R12 ;  /* 0x0000000c02007986 */ /* 0x0001ee000c101b0c */
[----:B------:R-:W-:Y:S05]  /*09a0*/  @!P0 EXIT ;  /* 0x000000000000894d */ /* 0x000fea0003800000 */
[----:B------:R-:W-:Y:S05]  /*09b0*/  BRA `(.L_x_10) ;  /* 0xfffffff400d87947 */ /* 0x000fea000383ffff */
.L_x_4:
[C---:B------:R-:W-:Y:S02]  /*09c0*/  ISETP.GE.U32.AND P1, PT, R2.reuse, 0x8, PT ;  /* 0x000000080200780c */ /* 0x040fe40003f26070 */
[----:B------:R-:W-:Y:S02]  /*09d0*/  LOP3.LUT R5, R2, 0x7, RZ, 0xc0, !PT ;  /* 0x0000000702057812 */ /* 0x000fe400078ec0ff */
[----:B------:R-:W-:Y:S02]  /*09e0*/  MOV R4, RZ ;  /* 0x000000ff00047202 */ /* 0x000fe40000000f00 */
[----:B------:R-:W-:-:S07]  /*09f0*/  ISETP.NE.AND P0, PT, R5, RZ, PT ;  /* 0x000000ff0500720c */ /* 0x000fce0003f05270 */
[----:B------:R-:W-:Y:S06]  /*0a00*/  @!P1 BRA `(.L_x_11) ;  /* 0x00000000005c9947 */ /* 0x000fec0003800000 */
[----:B------:R-:W0:Y:S01]  /*0a10*/  LDC.64 R6, c[0x0][0x3a0] ;  /* 0x0000e800ff067b82 */ /* 0x000e220000000a00 */
[----:B------:R-:W-:Y:S01]  /*0a20*/  LOP3.LUT R4, R2, 0x7ffffff8, RZ, 0xc0, !PT ;  /* 0x7ffffff802047812 */ /* 0x000fe200078ec0ff */
[----:B------:R-:W-:-:S06]  /*0a30*/  UMOV UR4, URZ ;  /* 0x000000ff00047c82 */ /* 0x000fcc0008000000 */
.L_x_12:
[----:B-1----:R-:W-:Y:S01]  /*0a40*/  IMAD R9, R3, UR4, R0 ;  /* 0x0000000403097c24 */ /* 0x002fe2000f8e0200 */
[----:B------:R-:W-:-:S03]  /*0a50*/  UIADD3 UR4, UPT, UPT, UR4, 0x8, URZ ;  /* 0x0000000804047890 */ /* 0x000fc6000fffe0ff */
[----:B0-----:R-:W-:-:S03]  /*0a60*/  IMAD.WIDE R8, R9, 0x8, R6 ;  /* 0x0000000809087825 */ /* 0x001fc600078e0206 */
[----:B------:R-:W-:Y:S02]  /*0a70*/  ISETP.NE.AND P1, PT, R4, UR4, PT ;  /* 0x0000000404007c0c */ /* 0x000fe4000bf25270 */
[----:B------:R1:W-:Y:S01]  /*0a80*/  STG.E.64 desc[UR12][R8.64], RZ ;  /* 0x000000ff08007986 */ /* 0x0003e2000c101b0c */
[----:B------:R-:W-:-:S05]  /*0a90*/  IMAD.WIDE R10, R3, 0x8, R8 ;  /* 0x00000008030a7825 */ /* 0x000fca00078e0208 */
        /* <DEDUP_REMOVED lines=13> */
[----:B------:R-:W-:Y:S05]  /*0b70*/  @P1 BRA `(.L_x_12) ;  /* 0xfffffffc00b01947 */ /* 0x000fea000383ffff */
.L_x_11:
[----:B------:R-:W-:Y:S05]  /*0b80*/  @!P0 EXIT ;  /* 0x000000000000894d */ /* 0x000fea0003800000 */
[----:B------:R-:W-:Y:S02]  /*0b90*/  ISETP.GE.U32.AND P0, PT, R5, 0x4, PT ;  /* 0x000000040500780c */ /* 0x000fe40003f06070 */
[----:B-1----:R-:W-:-:S04]  /*0ba0*/  LOP3.LUT R14, R2, 0x3, RZ, 0xc0, !PT ;  /* 0x00000003020e7812 */ /* 0x002fc800078ec0ff */
[----:B------:R-:W-:-:S07]  /*0bb0*/  ISETP.NE.AND P1, PT, R14, RZ, PT ;  /* 0x000000ff0e00720c */ /* 0x000fce0003f25270 */
[----:B------:R-:W-:Y:S06]  /*0bc0*/  @!P0 BRA `(.L_x_13) ;  /* 0x00000000002c8947 */ /* 0x000fec0003800000 */
[----:B------:R-:W0:Y:S01]  /*0bd0*/  LDC.64 R6, c[0x0][0x3a0] ;  /* 0x0000e800ff067b82 */ /* 0x000e220000000a00 */
[C---:B------:R-:W-:Y:S01]  /*0be0*/  IMAD R5, R4.reuse, R3, R0 ;  /* 0x0000000304057224 */ /* 0x040fe200078e0200 */
[----:B------:R-:W-:-:S03]  /*0bf0*/  IADD3 R4, PT, PT, R4, 0x4, RZ ;  /* 0x0000000404047810 */ /* 0x000fc60007ffe0ff */
[----:B0-----:R-:W-:-:S05]  /*0c00*/  IMAD.WIDE R6, R5, 0x8, R6 ;  /* 0x0000000805067825 */ /* 0x001fca00078e0206 */
[----:B------:R0:W-:Y:S01]  /*0c10*/  STG.E.64 desc[UR12][R6.64], RZ ;  /* 0x000000ff06007986 */ /* 0x0001e2000c101b0c */
[----:B------:R-:W-:-:S05]  /*0c20*/  IMAD.WIDE R8, R3, 0x8, R6 ;  /* 0x0000000803087825 */ /* 0x000fca00078e0206 */
[----:B------:R0:W-:Y:S01]  /*0c30*/  STG.E.64 desc[UR12][R8.64], RZ ;  /* 0x000000ff08007986 */ /* 0x0001e2000c101b0c */
[----:B------:R-:W-:-:S05]  /*0c40*/  IMAD.WIDE R10, R3, 0x8, R8 ;  /* 0x00000008030a7825 */ /* 0x000fca00078e0208 */
[----:B------:R0:W-:Y:S01]  /*0c50*/  STG.E.64 desc[UR12][R10.64], RZ ;  /* 0x000000ff0a007986 */ /* 0x0001e2000c101b0c */
[----:B------:R-:W-:-:S05]  /*0c60*/  IMAD.WIDE R12, R3, 0x8, R10 ;  /* 0x00000008030c7825 */ /* 0x000fca00078e020a */
[----:B------:R0:W-:Y:S02]  /*0c70*/  STG.E.64 desc[UR12][R12.64], RZ ;  /* 0x000000ff0c007986 */ /* 0x0001e4000c101b0c */
.L_x_13:
[----:B------:R-:W-:Y:S05]  /*0c80*/  @!P1 EXIT ;  /* 0x000000000000994d */ /* 0x000fea0003800000 */
[----:B------:R-:W-:Y:S02]  /*0c90*/  ISETP.NE.AND P0, PT, R14, 0x1, PT ;  /* 0x000000010e00780c */ /* 0x000fe40003f05270 */
[----:B------:R-:W-:-:S04]  /*0ca0*/  LOP3.LUT R2, R2, 0x1, RZ, 0xc0, !PT ;  /* 0x0000000102027812 */ /* 0x000fc800078ec0ff */
[----:B------:R-:W-:-:S07]  /*0cb0*/  ISETP.NE.U32.AND P1, PT, R2, 0x1, PT ;  /* 0x000000010200780c */ /* 0x000fce0003f25070 */
[----:B------:R-:W-:Y:S06]  /*0cc0*/  @!P0 BRA `(.L_x_14) ;  /* 0x00000000001c8947 */ /* 0x000fec0003800000 */
[----:B0-----:R-:W0:Y:S01]  /*0cd0*/  LDC.64 R6, c[0x0][0x3a0] ;  /* 0x0000e800ff067b82 */ /* 0x001e220000000a00 */
[C---:B------:R-:W-:Y:S01]  /*0ce0*/  IMAD R5, R4.reuse, R3, R0 ;  /* 0x0000000304057224 */ /* 0x040fe200078e0200 */
[----:B------:R-:W-:-:S03]  /*0cf0*/  IADD3 R4, PT, PT, R4, 0x2, RZ ;  /* 0x0000000204047810 */ /* 0x000fc60007ffe0ff */
[----:B0-----:R-:W-:-:S05]  /*0d00*/  IMAD.WIDE R6, R5, 0x8, R6 ;  /* 0x0000000805067825 */ /* 0x001fca00078e0206 */
[----:B------:R1:W-:Y:S01]  /*0d10*/  STG.E.64 desc[UR12][R6.64], RZ ;  /* 0x000000ff06007986 */ /* 0x0003e2000c101b0c */
[----:B------:R-:W-:-:S05]  /*0d20*/  IMAD.WIDE R8, R3, 0x8, R6 ;  /* 0x0000000803087825 */ /* 0x000fca00078e0206 */
[----:B------:R1:W-:Y:S02]  /*0d30*/  STG.E.64 desc[UR12][R8.64], RZ ;  /* 0x000000ff08007986 */ /* 0x0003e4000c101b0c */
.L_x_14:
[----:B------:R-:W-:Y:S05]  /*0d40*/  @P1 EXIT ;  /* 0x000000000000194d */ /* 0x000fea0003800000 */
[----:B01----:R-:W0:Y:S01]  /*0d50*/  LDC.64 R6, c[0x0][0x3a0] ;  /* 0x0000e800ff067b82 */ /* 0x003e220000000a00 */
[----:B------:R-:W-:-:S04]  /*0d60*/  IMAD R3, R4, R3, R0 ;  /* 0x0000000304037224 */ /* 0x000fc800078e0200 */
[----:B0-----:R-:W-:-:S05]  /*0d70*/  IMAD.WIDE R2, R3, 0x8, R6 ;  /* 0x0000000803027825 */ /* 0x001fca00078e0206 */
[----:B------:R-:W-:Y:S01]  /*0d80*/  STG.E.64 desc[UR12][R2.64], RZ ;  /* 0x000000ff02007986 */ /* 0x000fe2000c101b0c */
[----:B------:R-:W-:Y:S05]  /*0d90*/  EXIT ;  /* 0x000000000000794d */ /* 0x000fea0003800000 */
.L_x_15:
        /* <DEDUP_REMOVED lines=14> */
.L_x_49:


//--------------------- .text._Z11mxm_vanillaPdiS_iS_iii --------------------------
	.section	.text._Z11mxm_vanillaPdiS_iS_iii,"ax",@progbits
	.align	128
        .global         _Z11mxm_vanillaPdiS_iS_iii
        .type           _Z11mxm_vanillaPdiS_iS_iii,@function
        .size           _Z11mxm_vanillaPdiS_iS_iii,(.L_x_50 - _Z11mxm_vanillaPdiS_iS_iii)
        .other          _Z11mxm_vanillaPdiS_iS_iii,@"STO_CUDA_ENTRY STV_DEFAULT"
_Z11mxm_vanillaPdiS_iS_iii:
.text._Z11mxm_vanillaPdiS_iS_iii:
[----:B------:R-:W-:Y:S01]  /*0000*/  LDC R1, c[0x0][0x37c] ;  /* 0x0000df00ff017b82 */ /* 0x000fe20000000800 */
[----:B------:R-:W0:Y:S07]  /*0010*/  S2R R2, SR_TID.X ;  /* 0x0000000000027919 */ /* 0x000e2e0000002100 */
[----:B------:R-:W1:Y:S01]  /*0020*/  LDC R0, c[0x0][0x364] ;  /* 0x0000d900ff007b82 */ /* 0x000e620000000800 */
[----:B------:R-:W2:Y:S01]  /*0030*/  LDCU UR6, c[0x0][0x3a8] ;  /* 0x00007500ff0677ac */ /* 0x000ea20008000800 */
[----:B------:R-:W1:Y:S06]  /*0040*/  S2R R5, SR_TID.Y ;  /* 0x0000000000057919 */ /* 0x000e6c0000002200 */
[----:B------:R-:W0:Y:S08]  /*0050*/  S2UR UR5, SR_CTAID.X ;  /* 0x00000000000579c3 */ /* 0x000e300000002500 */
[----:B------:R-:W0:Y:S08]  /*0060*/  LDC R3, c[0x0][0x360] ;  /* 0x0000d800ff037b82 */ /* 0x000e300000000800 */
[----:B------:R-:W1:Y:S08]  /*0070*/  S2UR UR4, SR_CTAID.Y ;  /* 0x00000000000479c3 */ /* 0x000e700000002600 */
[----:B------:R-:W3:Y:S01]  /*0080*/  LDC R9, c[0x0][0x388] ;  /* 0x0000e200ff097b82 */ /* 0x000ee20000000800 */
[----:B0-----:R-:W-:-:S05]  /*0090*/  IMAD R3, R3, UR5, R2 ;  /* 0x0000000503037c24 */ /* 0x001fca000f8e0202 */
[----:B--2---:R-:W-:Y:S01]  /*00a0*/  ISETP.GE.AND P0, PT, R3, UR6, PT ;  /* 0x0000000603007c0c */ /* 0x004fe2000bf06270 */
[----:B-1----:R-:W-:-:S05]  /*00b0*/  IMAD R0, R0, UR4, R5 ;  /* 0x0000000400007c24 */ /* 0x002fca000f8e0205 */
[----:B---3--:R-:W-:-:S13]  /*00c0*/  ISETP.GE.OR P0, PT, R0, R9, P0 ;  /* 0x000000090000720c */ /* 0x008fda0000706670 */
[----:B------:R-:W-:Y:S05]  /*00d0*/  @P0 EXIT ;  /* 0x000000000000094d */ /* 0x000fea0003800000 */
[----:B------:R-:W0:Y:S01]  /*00e0*/  LDC R6, c[0x0][0x3ac] ;  /* 0x0000eb00ff067b82 */ /* 0x000e220000000800 */
[----:B------:R-:W1:Y:S01]  /*00f0*/  LDCU.64 UR10, c[0x0][0x358] ;  /* 0x00006b00ff0a77ac */ /* 0x000e620008000a00 */
[----:B0-----:R-:W-:-:S13]  /*0100*/  ISETP.NE.AND P0, PT, R6, 0x1, PT ;  /* 0x000000010600780c */ /* 0x001fda0003f05270 */
[----:B-1----:R-:W-:Y:S05]  /*0110*/  @P0 BRA `(.L_x_16) ;  /* 0x0000000400dc0947 */ /* 0x002fea0003800000 */
[----:B------:R-:W0:Y:S01]  /*0120*/  LDC R2, c[0x0][0x398] ;  /* 0x0000e600ff027b82 */ /* 0x000e220000000800 */
[----:B------:R-:W-:Y:S02]  /*0130*/  CS2R R14, SRZ ;  /* 0x00000000000e7805 */ /* 0x000fe4000001ff00 */
[----:B0-----:R-:W-:-:S13]  /*0140*/  ISETP.GE.AND P0, PT, R2, 0x1, PT ;  /* 0x000000010200780c */ /* 0x001fda0003f06270 */
[----:B------:R-:W-:Y:S05]  /*0150*/  @!P0 BRA `(.L_x_17) ;  /* 0x0000000400b88947 */ /* 0x000fea0003800000 */
[C---:B------:R-:W-:Y:S01]  /*0160*/  ISETP.GE.U32.AND P0, PT, R2.reuse, 0x8, PT ;  /* 0x000000080200780c */ /* 0x040fe20003f06070 */
[----:B------:R-:W-:Y:S01]  /*0170*/  HFMA2 R7, -RZ, RZ, 0, 0 ;  /* 0x00000000ff077431 */ /* 0x000fe200000001ff */
[----:B------:R-:W-:Y:S01]  /*0180*/  LOP3.LUT R5, R2, 0x7, RZ, 0xc0, !PT ;  /* 0x0000000702057812 */ /* 0x000fe200078ec0ff */
[----:B------:R-:W-:Y:S01]  /*0190*/  IMAD R6, R3, R2, RZ ;  /* 0x0000000203067224 */ /* 0x000fe200078e02ff */
[----:B------:R-:W-:Y:S02]  /*01a0*/  CS2R R14, SRZ ;  /* 0x00000000000e7805 */ /* 0x000fe4000001ff00 */
[----:B------:R-:W-:-:S07]  /*01b0*/  ISETP.NE.AND P1, PT, R5, RZ, PT ;  /* 0x000000ff0500720c */ /* 0x000fce0003f25270 */
[----:B------:R-:W-:Y:S06]  /*01c0*/  @!P0 BRA `(.L_x_18) ;  /* 0x0000000000c48947 */ /* 0x000fec0003800000 */
[----:B------:R-:W0:Y:S01]  /*01d0*/  LDCU.64 UR4, c[0x0][0x390] ;  /* 0x00007200ff0477ac */ /* 0x000e220008000a00 */
[----:B------:R-:W-:Y:S02]  /*01e0*/  LOP3.LUT R7, R2, 0x7ffffff8, RZ, 0xc0, !PT ;  /* 0x7ffffff802077812 */ /* 0x000fe400078ec0ff */
[----:B------:R-:W-:Y:S02]  /*01f0*/  CS2R R14, SRZ ;  /* 0x00000000000e7805 */ /* 0x000fe4000001ff00 */
[----:B------:R-:W-:Y:S02]  /*0200*/  MOV R26, R6 ;  /* 0x00000006001a7202 */ /* 0x000fe40000000f00 */
[----:B------:R-:W-:Y:S02]  /*0210*/  MOV R4, R0 ;  /* 0x0000000000047202 */ /* 0x000fe40000000f00 */
[----:B------:R-:W-:Y:S01]  /*0220*/  IADD3 R8, PT, PT, -R7, RZ, RZ ;  /* 0x000000ff07087210 */ /* 0x000fe20007ffe1ff */
[----:B0-----:R-:W-:-:S04]  /*0230*/  UIADD3 UR4, UP0, UPT, UR4, 0x20, URZ ;  /* 0x0000002004047890 */ /* 0x001fc8000ff1e0ff */
[----:B------:R-:W-:-:S12]  /*0240*/  UIADD3.X UR5, UPT, UPT, URZ, UR5, URZ, UP0, !UPT ;  /* 0x00000005ff057290 */ /* 0x000fd800087fe4ff */
.L_x_19:
[----:B------:R-:W0:Y:S01]  /*0250*/  LDC.64 R20, c[0x0][0x380] ;  /* 0x0000e000ff147b82 */ /* 0x000e220000000a00 */
[----:B------:R-:W-:Y:S02]  /*0260*/  MOV R24, UR4 ;  /* 0x0000000400187c02 */ /* 0x000fe40008000f00 */
[----:B------:R-:W-:-:S03]  /*0270*/  MOV R25, UR5 ;  /* 0x0000000500197c02 */ /* 0x000fc60008000f00 */
[----:B------:R-:W-:-:S05]  /*0280*/  IMAD.WIDE R24, R26, 0x8, R24 ;  /* 0x000000081a187825 */ /* 0x000fca00078e0218 */
[----:B------:R-:W2:Y:S04]  /*0290*/  LDG.E.64 R18, desc[UR10][R24.64+-0x20] ;  /* 0xffffe00a18127981 */ /* 0x000ea8000c1e1b00 */
[----:B------:R-:W3:Y:S01]  /*02a0*/  LDG.E.64 R16, desc[UR10][R24.64+-0x18] ;  /* 0xffffe80a18107981 */ /* 0x000ee2000c1e1b00 */
[----:B0-----:R-:W-:-:S05]  /*02b0*/  IMAD.WIDE R20, R4, 0x8, R20 ;  /* 0x0000000804147825 */ /* 0x001fca00078e0214 */
[----:B------:R-:W2:Y:S01]  /*02c0*/  LDG.E.64 R12, desc[UR10][R20.64] ;  /* 0x0000000a140c7981 */ /* 0x000ea2000c1e1b00 */
[----:B------:R-:W-:-:S05]  /*02d0*/  IMAD.WIDE R28, R9, 0x8, R20 ;  /* 0x00000008091c7825 */ /* 0x000fca00078e0214 */
[----:B------:R-:W3:Y:S01]  /*02e0*/  LDG.E.64 R10, desc[UR10][R28.64] ;  /* 0x0000000a1c0a7981 */ /* 0x000ee2000c1e1b00 */
[----:B------:R-:W-:Y:S01]  /*02f0*/  IMAD.WIDE R22, R9, 0x8, R28 ;  /* 0x0000000809167825 */ /* 0x000fe200078e021c */
[----:B--2---:R-:W-:Y:S02]  /*0300*/  DFMA R18, R12, R18, R14 ;  /* 0x000000120c12722b */ /* 0x004fe4000000000e */
[----:B------:R-:W2:Y:S04]  /*0310*/  LDG.E.64 R12, desc[UR10][R24.64+-0x10] ;  /* 0xfffff00a180c7981 */ /* 0x000ea8000c1e1b00 */
[----:B------:R0:W2:Y:S02]  /*0320*/  LDG.E.64 R14, desc[UR10][R22.64] ;  /* 0x0000000a160e7981 */ /* 0x0000a4000c1e1b00 */
[----:B---3--:R-:W-:-:S02]  /*0330*/  DFMA R16, R10, R16, R18 ;  /* 0x000000100a10722b */ /* 0x008fc40000000012 */
[----:B------:R-:W3:Y:S01]  /*0340*/  LDG.E.64 R18, desc[UR10][R24.64+-0x8] ;  /* 0xfffff80a18127981 */ /* 0x000ee2000c1e1b00 */
[----:B0-----:R-:W-:-:S05]  /*0350*/  IMAD.WIDE R22, R9, 0x8, R22 ;  /* 0x0000000809167825 */ /* 0x001fca00078e0216 */
[----:B------:R-:W3:Y:S01]  /*0360*/  LDG.E.64 R10, desc[UR10][R22.64] ;  /* 0x0000000a160a7981 */ /* 0x000ee2000c1e1b00 */
[C---:B------:R-:W-:Y:S01]  /*0370*/  IMAD.WIDE R20, R9.reuse, 0x8, R22 ;  /* 0x0000000809147825 */ /* 0x040fe200078e0216 */
[----:B--2---:R-:W-:Y:S02]  /*0380*/  DFMA R12, R14, R12, R16 ;  /* 0x0000000c0e0c722b */ /* 0x004fe40000000010 */
[----:B------:R-:W2:Y:S04]  /*0390*/  LDG.E.64 R22, desc[UR10][R24.64+0x18] ;  /* 0x0000180a18167981 */ /* 0x000ea8000c1e1b00 */
[----:B------:R-:W4:Y:S04]  /*03a0*/  LDG.E.64 R14, desc[UR10][R24.64] ;  /* 0x0000000a180e7981 */ /* 0x000f28000c1e1b00 */
[----:B------:R-:W4:Y:S01]  /*03b0*/  LDG.E.64 R16, desc[UR10][R20.64] ;  /* 0x0000000a14107981 */ /* 0x000f22000c1e1b00 */
[----:B------:R-:W-:Y:S01]  /*03c0*/  IMAD.WIDE R28, R9, 0x8, R20 ;  /* 0x00000008091c7825 */ /* 0x000fe200078e0214 */
[----:B---3--:R-:W-:-:S02]  /*03d0*/  DFMA R18, R10, R18, R12 ;  /* 0x000000120a12722b */ /* 0x008fc4000000000c */
[----:B------:R-:W3:Y:S04]  /*03e0*/  LDG.E.64 R10, desc[UR10][R24.64+0x8] ;  /* 0x0000080a180a7981 */ /* 0x000ee8000c1e1b00 */
[----:B------:R0:W3:Y:S02]  /*03f0*/  LDG.E.64 R12, desc[UR10][R28.64] ;  /* 0x0000000a1c0c7981 */ /* 0x0000e4000c1e1b00 */
[----:B0-----:R-:W-:-:S04]  /*0400*/  IMAD.WIDE R28, R9, 0x8, R28 ;  /* 0x00000008091c7825 */ /* 0x001fc800078e021c */
[----:B------:R-:W-:-:S06]  /*0410*/  IMAD.WIDE R20, R9, 0x8, R28 ;  /* 0x0000000809147825 */ /* 0x000fcc00078e021c */
[----:B------:R-:W2:Y:S01]  /*0420*/  LDG.E.64 R20, desc[UR10][R20.64] ;  /* 0x0000000a14147981 */ /* 0x000ea2000c1e1b00 */
[----:B----4-:R-:W-:-:S03]  /*0430*/  DFMA R14, R16, R14, R18 ;  /* 0x0000000e100e722b */ /* 0x010fc60000000012 */
[----:B------:R-:W4:Y:S04]  /*0440*/  LDG.E.64 R16, desc[UR10][R24.64+0x10] ;  /* 0x0000100a18107981 */ /* 0x000f28000c1e1b00 */
[----:B------:R-:W4:Y:S01]  /*0450*/  LDG.E.64 R18, desc[UR10][R28.64] ;  /* 0x0000000a1c127981 */ /* 0x000f22000c1e1b00 */
[----:B------:R-:W-:Y:S01]  /*0460*/  IADD3 R8, PT, PT, R8, 0x8, RZ ;  /* 0x0000000808087810 */ /* 0x000fe20007ffe0ff */
[----:B---3--:R-:W-:-:S03]  /*0470*/  DFMA R10, R12, R10, R14 ;  /* 0x0000000a0c0a722b */ /* 0x008fc6000000000e */
[----:B------:R-:W-:Y:S02]  /*0480*/  ISETP.NE.AND P0, PT, R8, RZ, PT ;  /* 0x000000ff0800720c */ /* 0x000fe40003f05270 */
[----:B------:R-:W-:Y:S02]  /*0490*/  LEA R4, R9, R4, 0x3 ;  /* 0x0000000409047211 */ /* 0x000fe400078e18ff */
[----:B------:R-:W-:Y:S01]  /*04a0*/  IADD3 R26, PT, PT, R26, 0x8, RZ ;  /* 0x000000081a1a7810 */ /* 0x000fe20007ffe0ff */
[----:B----4-:R-:W-:-:S08]  /*04b0*/  DFMA R10, R18, R16, R10 ;  /* 0x00000010120a722b */ /* 0x010fd0000000000a */
[----:B--2---:R-:W-:Y:S01]  /*04c0*/  DFMA R14, R20, R22, R10 ;  /* 0x00000016140e722b */ /* 0x004fe2000000000a */
[----:B------:R-:W-:Y:S10]  /*04d0*/  @P0 BRA `(.L_x_19) ;  /* 0xfffffffc005c0947 */ /* 0x000ff4000383ffff */
.L_x_18:
[----:B------:R-:W-:Y:S05]  /*04e0*/  @!P1 BRA `(.L_x_17) ;  /* 0x0000000000d49947 */ /* 0x000fea0003800000 */
[----:B------:R-:W-:Y:S02]  /*04f0*/  ISETP.GE.U32.AND P0, PT, R5, 0x4, PT ;  /* 0x000000040500780c */ /* 0x000fe40003f06070 */
[----:B------:R-:W-:-:S04]  /*0500*/  LOP3.LUT R8, R2, 0x3, RZ, 0xc0, !PT ;  /* 0x0000000302087812 */ /* 0x000fc800078ec0ff */
[----:B------:R-:W-:-:S07]  /*0510*/  ISETP.NE.AND P1, PT, R8, RZ, PT ;  /* 0x000000ff0800720c */ /* 0x000fce0003f25270 */
[----:B------:R-:W-:Y:S06]  /*0520*/  @!P0 BRA `(.L_x_20) ;  /* 0x0000000000588947 */ /* 0x000fec0003800000 */
[----:B------:R-:W0:Y:S01]  /*0530*/  LDC.64 R10, c[0x0][0x380] ;  /* 0x0000e000ff0a7b82 */ /* 0x000e220000000a00 */
[----:B------:R-:W-:Y:S01]  /*0540*/  IADD3 R13, PT, PT, R6, R7, RZ ;  /* 0x00000007060d7210 */ /* 0x000fe20007ffe0ff */
[----:B------:R-:W-:-:S06]  /*0550*/  IMAD R5, R7, R9, R0 ;  /* 0x0000000907057224 */ /* 0x000fcc00078e0200 */
[----:B------:R-:W1:Y:S01]  /*0560*/  LDC.64 R26, c[0x0][0x390] ;  /* 0x0000e400ff1a7b82 */ /* 0x000e620000000a00 */
[----:B0-----:R-:W-:-:S05]  /*0570*/  IMAD.WIDE R10, R5, 0x8, R10 ;  /* 0x00000008050a7825 */ /* 0x001fca00078e020a */
[----:B------:R-:W2:Y:S01]  /*0580*/  LDG.E.64 R24, desc[UR10][R10.64] ;  /* 0x0000000a0a187981 */ /* 0x000ea2000c1e1b00 */
[----:B-1----:R-:W-:-:S05]  /*0590*/  IMAD.WIDE R26, R13, 0x8, R26 ;  /* 0x000000080d1a7825 */ /* 0x002fca00078e021a */
[----:B------:R-:W2:Y:S01]  /*05a0*/  LDG.E.64 R4, desc[UR10][R26.64] ;  /* 0x0000000a1a047981 */ /* 0x000ea2000c1e1b00 */
[----:B------:R-:W-:-:S03]  /*05b0*/  IMAD.WIDE R28, R9, 0x8, R10 ;  /* 0x00000008091c7825 */ /* 0x000fc600078e020a */
[----:B------:R-:W3:Y:S04]  /*05c0*/  LDG.E.64 R10, desc[UR10][R26.64+0x8] ;  /* 0x0000080a1a0a7981 */ /* 0x000ee8000c1e1b00 */
[----:B------:R0:W3:Y:S04]  /*05d0*/  LDG.E.64 R12, desc[UR10][R28.64] ;  /* 0x0000000a1c0c7981 */ /* 0x0000e8000c1e1b00 */
[----:B------:R-:W4:Y:S04]  /*05e0*/  LDG.E.64 R16, desc[UR10][R26.64+0x10] ;  /* 0x0000100a1a107981 */ /* 0x000f28000c1e1b00 */
[----:B------:R-:W5:Y:S01]  /*05f0*/  LDG.E.64 R20, desc[UR10][R26.64+0x18] ;  /* 0x0000180a1a147981 */ /* 0x000f62000c1e1b00 */
[----:B0-----:R-:W-:-:S05]  /*0600*/  IMAD.WIDE R28, R9, 0x8, R28 ;  /* 0x00000008091c7825 */ /* 0x001fca00078e021c */
[----:B------:R-:W4:Y:S01]  /*0610*/  LDG.E.64 R18, desc[UR10][R28.64] ;  /* 0x0000000a1c127981 */ /* 0x000f22000c1e1b00 */
[----:B------:R-:W-:-:S06]  /*0620*/  IMAD.WIDE R22, R9, 0x8, R28 ;  /* 0x0000000809167825 */ /* 0x000fcc00078e021c */
[----:B------:R-:W5:Y:S01]  /*0630*/  LDG.E.64 R22, desc[UR10][R22.64] ;  /* 0x0000000a16167981 */ /* 0x000f62000c1e1b00 */
[----:B------:R-:W-:Y:S01]  /*0640*/  IADD3 R7, PT, PT, R7, 0x4, RZ ;  /* 0x0000000407077810 */ /* 0x000fe20007ffe0ff */
[----:B--2---:R-:W-:-:S08]  /*0650*/  DFMA R4, R24, R4, R14 ;  /* 0x000000041804722b */ /* 0x004fd0000000000e */
[----:B---3--:R-:W-:-:S08]  /*0660*/  DFMA R4, R12, R10, R4 ;  /* 0x0000000a0c04722b */ /* 0x008fd00000000004 */
[----:B----4-:R-:W-:-:S08]  /*0670*/  DFMA R4, R18, R16, R4 ;  /* 0x000000101204722b */ /* 0x010fd00000000004 */
[----:B-----5:R-:W-:-:S11]  /*0680*/  DFMA R14, R22, R20, R4 ;  /* 0x00000014160e722b */ /* 0x020fd60000000004 */
.L_x_20:
[----:B------:R-:W-:Y:S05]  /*0690*/  @!P1 BRA `(.L_x_17) ;  /* 0x0000000000689947 */ /* 0x000fea0003800000 */
[----:B------:R-:W-:Y:S02]  /*06a0*/  ISETP.NE.AND P0, PT, R8, 0x1, PT ;  /* 0x000000010800780c */ /* 0x000fe40003f05270 */
[----:B------:R-:W-:-:S04]  /*06b0*/  LOP3.LUT R2, R2, 0x1, RZ, 0xc0, !PT ;  /* 0x0000000102027812 */ /* 0x000fc800078ec0ff */
[----:B------:R-:W-:-:S07]  /*06c0*/  ISETP.NE.U32.AND P1, PT, R2, 0x1, PT ;  /* 0x000000010200780c */ /* 0x000fce0003f25070 */
[----:B------:R-:W0:Y:S01]  /*06d0*/  @P0 LDC.64 R4, c[0x0][0x380] ;  /* 0x0000e000ff040b82 */ /* 0x000e220000000a00 */
[----:B------:R-:W-:Y:S01]  /*06e0*/  @P0 IADD3 R11, PT, PT, R6, R7, RZ ;  /* 0x00000007060b0210 */ /* 0x000fe20007ffe0ff */
[----:B------:R-:W-:-:S06]  /*06f0*/  @P0 IMAD R23, R7, R9, R0 ;  /* 0x0000000907170224 */ /* 0x000fcc00078e0200 */
[----:B------:R-:W1:Y:S08]  /*0700*/  @P0 LDC.64 R20, c[0x0][0x390] ;  /* 0x0000e400ff140b82 */ /* 0x000e700000000a00 */
[----:B------:R-:W2:Y:S08]  /*0710*/  @!P1 LDC.64 R16, c[0x0][0x380] ;  /* 0x0000e000ff109b82 */ /* 0x000eb00000000a00 */
[----:B------:R-:W3:Y:S01]  /*0720*/  @!P1 LDC.64 R12, c[0x0][0x390] ;  /* 0x0000e400ff0c9b82 */ /* 0x000ee20000000a00 */
[----:B0-----:R-:W-:Y:S01]  /*0730*/  @P0 IMAD.WIDE R22, R23, 0x8, R4 ;  /* 0x0000000817160825 */ /* 0x001fe200078e0204 */
[----:B------:R-:W-:-:S03]  /*0740*/  @P0 IADD3 R7, PT, PT, R7, 0x2, RZ ;  /* 0x0000000207070810 */ /* 0x000fc60007ffe0ff */
[----:B-1----:R-:W-:Y:S02]  /*0750*/  @P0 IMAD.WIDE R20, R11, 0x8, R20 ;  /* 0x000000080b140825 */ /* 0x002fe400078e0214 */
[----:B------:R-:W4:Y:S02]  /*0760*/  @P0 LDG.E.64 R10, desc[UR10][R22.64] ;  /* 0x0000000a160a0981 */ /* 0x000f24000c1e1b00 */
[----:B------:R-:W-:Y:S02]  /*0770*/  @P0 IMAD.WIDE R18, R9, 0x8, R22 ;  /* 0x0000000809120825 */ /* 0x000fe400078e0216 */
[----:B------:R-:W4:Y:S01]  /*0780*/  @P0 LDG.E.64 R4, desc[UR10][R20.64] ;  /* 0x0000000a14040981 */ /* 0x000f22000c1e1b00 */
[----:B------:R-:W-:Y:S01]  /*0790*/  @!P1 IADD3 R27, PT, PT, R6, R7, RZ ;  /* 0x00000007061b9210 */ /* 0x000fe20007ffe0ff */
[----:B------:R-:W-:Y:S02]  /*07a0*/  @!P1 IMAD R25, R7, R9, R0 ;  /* 0x0000000907199224 */ /* 0x000fe400078e0200 */
[----:B------:R-:W5:Y:S02]  /*07b0*/  @P0 LDG.E.64 R6, desc[UR10][R20.64+0x8] ;  /* 0x0000080a14060981 */ /* 0x000f64000c1e1b00 */
[----:B--2---:R-:W-:-:S02]  /*07c0*/  @!P1 IMAD.WIDE R16, R25, 0x8, R16 ;  /* 0x0000000819109825 */ /* 0x004fc400078e0210 */
[----:B------:R-:W5:Y:S02]  /*07d0*/  @P0 LDG.E.64 R18, desc[UR10][R18.64] ;  /* 0x0000000a12120981 */ /* 0x000f64000c1e1b00 */
[----:B---3--:R-:W-:Y:S02]  /*07e0*/  @!P1 IMAD.WIDE R12, R27, 0x8, R12 ;  /* 0x000000081b0c9825 */ /* 0x008fe400078e020c */
[----:B------:R-:W2:Y:S04]  /*07f0*/  @!P1 LDG.E.64 R16, desc[UR10][R16.64] ;  /* 0x0000000a10109981 */ /* 0x000ea8000c1e1b00 */
[----:B------:R-:W2:Y:S01]  /*0800*/  @!P1 LDG.E.64 R12, desc[UR10][R12.64] ;  /* 0x0000000a0c0c9981 */ /* 0x000ea2000c1e1b00 */
[----:B----4-:R-:W-:-:S08]  /*0810*/  @P0 DFMA R4, R10, R4, R14 ;  /* 0x000000040a04022b */ /* 0x010fd0000000000e */
[----:B-----5:R-:W-:-:S08]  /*0820*/  @P0 DFMA R14, R18, R6, R4 ;  /* 0x00000006120e022b */ /* 0x020fd00000000004 */
[----:B--2---:R-:W-:-:S11]  /*0830*/  @!P1 DFMA R14, R16, R12, R14 ;  /* 0x0000000c100e922b */ /* 0x004fd6000000000e */
.L_x_17:
[----:B------:R-:W0:Y:S01]  /*0840*/  LDC.64 R4, c[0x0][0x3a0] ;  /* 0x0000e800ff047b82 */ /* 0x000e220000000a00 */
[----:B------:R-:W-:-:S04]  /*0850*/  IMAD R3, R3, R9, R0 ;  /* 0x0000000903037224 */ /* 0x000fc800078e0200 */
[----:B0-----:R-:W-:-:S05]  /*0860*/  IMAD.WIDE R2, R3, 0x8, R4 ;  /* 0x0000000803027825 */ /* 0x001fca00078e0204 */
[----:B------:R-:W-:Y:S01]  /*0870*/  STG.E.64 desc[UR10][R2.64], R14 ;  /* 0x0000000e02007986 */ /* 0x000fe2000c101b0a */
[----:B------:R-:W-:Y:S05]  /*0880*/  EXIT ;  /* 0x000000000000794d */ /* 0x000fea0003800000 */
.L_x_16:
[----:B------:R-:W-:-:S13]  /*0890*/  ISETP.GE.AND P0, PT, R6, 0x1, PT ;  /* 0x000000010600780c */ /* 0x000fda0003f06270 */
[----:B------:R-:W-:Y:S05]  /*08a0*/  @!P0 EXIT ;  /* 0x000000000000894d */ /* 0x000fea0003800000 */
[----:B------:R-:W0:Y:S01]  /*08b0*/  LDC R4, c[0x0][0x3b0] ;  /* 0x0000ec00ff047b82 */ /* 0x000e220000000800 */
[----:B------:R-:W1:Y:S01]  /*08c0*/  LDCU UR4, c[0x0][0x398] ;  /* 0x00007300ff0477ac */ /* 0x000e620008000800 */
[C---:B0-----:R-:W-:Y:S02]  /*08d0*/  LOP3.LUT R5, R4.reuse, 0x1, RZ, 0xc0, !PT ;  /* 0x0000000104057812 */ /* 0x041fe400078ec0ff */
[C---:B------:R-:W-:Y:S02]  /*08e0*/  ISETP.GT.AND P1, PT, R4.reuse, 0x7, PT ;  /* 0x000000070400780c */ /* 0x040fe40003f24270 */
[C---:B------:R-:W-:Y:S02]  /*08f0*/  SHF.L.U32 R2, R4.reuse, 0x1e, RZ ;  /* 0x0000001e04027819 */ /* 0x040fe400000006ff */
[----:B------:R-:W-:Y:S02]  /*0900*/  SHF.L.U32 R7, R4, 0x1d, RZ ;  /* 0x0000001d04077819 */ /* 0x000fe400000006ff */
[----:B------:R-:W-:-:S02]  /*0910*/  ISETP.NE.U32.AND P0, PT, R5, 0x1, PT ;  /* 0x000000010500780c */ /* 0x000fc40003f05070 */
[----:B------:R-:W-:Y:S02]  /*0920*/  SHF.L.U32 R4, R4, 0x1c, RZ ;  /* 0x0000001c04047819 */ /* 0x000fe400000006ff */
[----:B------:R-:W-:Y:S01]  /*0930*/  SHF.R.S32.HI R5, RZ, 0x1f, R2 ;  /* 0x0000001fff057819 */ /* 0x000fe20000011402 */
[CC--:B------:R-:W-:Y:S01]  /*0940*/  IMAD R2, R3.reuse, R9.reuse, R0 ;  /* 0x0000000903027224 */ /* 0x0c0fe200078e0200 */
[----:B------:R-:W-:Y:S01]  /*0950*/  SHF.R.S32.HI R8, RZ, 0x1f, R7 ;  /* 0x0000001fff087819 */ /* 0x000fe20000011407 */
[----:B-1----:R-:W-:Y:S01]  /*0960*/  IMAD R3, R3, UR4, RZ ;  /* 0x0000000403037c24 */ /* 0x002fe2000f8e02ff */
[----:B------:R-:W-:Y:S02]  /*0970*/  SEL R7, R9, RZ, !P0 ;  /* 0x000000ff09077207 */ /* 0x000fe40004000000 */
[----:B------:R-:W-:Y:S02]  /*0980*/  SHF.R.S32.HI R4, RZ, 0x1f, R4 ;  /* 0x0000001fff047819 */ /* 0x000fe40000011404 */
[----:B------:R-:W-:Y:S01]  /*0990*/  LOP3.LUT R5, R5, UR4, RZ, 0xc0, !PT ;  /* 0x0000000405057c12 */ /* 0x000fe2000f8ec0ff */
[----:B------:R-:W-:Y:S01]  /*09a0*/  IMAD R7, R7, UR4, RZ ;  /* 0x0000000407077c24 */ /* 0x000fe2000f8e02ff */
[----:B------:R-:W-:-:S02]  /*09b0*/  LOP3.LUT R8, R8, R9, RZ, 0xc0, !PT ;  /* 0x0000000908087212 */ /* 0x000fc400078ec0ff */
[----:B------:R-:W-:Y:S01]  /*09c0*/  LOP3.LUT R24, R4, R9, RZ, 0xc0, !PT ;  /* 0x0000000904187212 */ /* 0x000fe200078ec0ff */
[----:B------:R-:W-:Y:S02]  /*09d0*/  IMAD R4, R5, UR6, RZ ;  /* 0x0000000605047c24 */ /* 0x000fe4000f8e02ff */
[----:B------:R-:W-:Y:S01]  /*09e0*/  IMAD R5, R8, UR6, RZ ;  /* 0x0000000608057c24 */ /* 0x000fe2000f8e02ff */
[----:B------:R-:W-:Y:S06]  /*09f0*/  @P1 BRA `(.L_x_21) ;  /* 0x0000000c00201947 */ /* 0x000fec0003800000 */
[----:B------:R-:W-:-:S09]  /*0a00*/  UISETP.GE.AND UP0, UPT, UR4, 0x1, UPT ;  /* 0x000000010400788c */ /* 0x000fd2000bf06270 */
[----:B------:R-:W-:Y:S05]  /*0a10*/  BRA.U !UP0, `(.L_x_22) ;  /* 0x0000000908207547 */ /* 0x000fea000b800000 */
[----:B------:R-:W-:Y:S02]  /*0a20*/  ULOP3.LUT UR7, UR4, 0x7ffffff8, URZ, 0xc0, !UPT ;  /* 0x7ffffff804077892 */ /* 0x000fe4000f8ec0ff */
[----:B------:R-:W-:Y:S02]  /*0a30*/  ULOP3.LUT UR13, UR4, 0x7, URZ, 0xc0, !UPT ;  /* 0x00000007040d7892 */ /* 0x000fe4000f8ec0ff */
[----:B------:R-:W-:Y:S02]  /*0a40*/  ULOP3.LUT UR6, UR4, 0x3, URZ, 0xc0, !UPT ;  /* 0x0000000304067892 */ /* 0x000fe4000f8ec0ff */
[----:B------:R-:W-:Y:S01]  /*0a50*/  UIADD3 UR8, UPT, UPT, -UR7, URZ, URZ ;  /* 0x000000ff07087290 */ /* 0x000fe2000fffe1ff */
[----:B------:R-:W-:-:S11]  /*0a60*/  UMOV UR4, URZ ;  /* 0x000000ff00047c82 */ /* 0x000fd60008000000 */
.L_x_27:
[----:B0-----:R-:W0:Y:S01]  /*0a70*/  LDCU UR9, c[0x0][0x398] ;  /* 0x00007300ff0977ac */ /* 0x001e220008000800 */
[----:B------:R-:W-:Y:S01]  /*0a80*/  IMAD R6, R7, UR4, R0 ;  /* 0x0000000407067c24 */ /* 0x000fe2000f8e0200 */
[----:B------:R-:W-:Y:S01]  /*0a90*/  CS2R R12, SRZ ;  /* 0x00000000000c7805 */ /* 0x000fe2000001ff00 */
[----:B------:R-:W-:Y:S01]  /*0aa0*/  IMAD R24, R4, UR4, R3 ;  /* 0x0000000404187c24 */ /* 0x000fe2000f8e0203 */
[----:B------:R-:W-:Y:S01]  /*0ab0*/  UMOV UR5, URZ ;  /* 0x000000ff00057c82 */ /* 0x000fe20008000000 */
[----:B0-----:R-:W-:-:S09]  /*0ac0*/  UISETP.GE.U32.AND UP0, UPT, UR9, 0x8, UPT ;  /* 0x000000080900788c */ /* 0x001fd2000bf06070 */
[----:B------:R-:W-:Y:S05]  /*0ad0*/  BRA.U !UP0, `(.L_x_23) ;  /* 0x0000000108b87547 */ /* 0x000fea000b800000 */
[----:B------:R-:W-:Y:S02]  /*0ae0*/  MOV R26, R24 ;  /* 0x00000018001a7202 */ /* 0x000fe40000000f00 */
[----:B------:R-:W-:Y:S02]  /*0af0*/  CS2R R12, SRZ ;  /* 0x00000000000c7805 */ /* 0x000fe4000001ff00 */
[----:B------:R-:W-:Y:S01]  /*0b00*/  MOV R25, R6 ;  /* 0x0000000600197202 */ /* 0x000fe20000000f00 */
[----:B------:R-:W-:-:S06]  /*0b10*/  UMOV UR5, UR8 ;  /* 0x0000000800057c82 */ /* 0x000fcc0008000000 */
.L_x_24:
[----:B------:R-:W0:Y:S08]  /*0b20*/  LDC.64 R22, c[0x0][0x390] ;  /* 0x0000e400ff167b82 */ /* 0x000e300000000a00 */
[----:B------:R-:W1:Y:S08]  /*0b30*/  LDC.64 R8, c[0x0][0x380] ;  /* 0x0000e000ff087b82 */ /* 0x000e700000000a00 */
[----:B------:R-:W2:Y:S01]  /*0b40*/  LDC R28, c[0x0][0x388] ;  /* 0x0000e200ff1c7b82 */ /* 0x000ea20000000800 */
[----:B0-----:R-:W-:-:S05]  /*0b50*/  IMAD.WIDE R22, R26, 0x8, R22 ;  /* 0x000000081a167825 */ /* 0x001fca00078e0216 */
[----:B------:R-:W3:Y:S01]  /*0b60*/  LDG.E.64 R16, desc[UR10][R22.64] ;  /* 0x0000000a16107981 */ /* 0x000ee2000c1e1b00 */
[----:B-1----:R-:W-:-:S03]  /*0b70*/  IMAD.WIDE R8, R25, 0x8, R8 ;  /* 0x0000000819087825 */ /* 0x002fc600078e0208 */
[----:B------:R-:W4:Y:S04]  /*0b80*/  LDG.E.64 R14, desc[UR10][R22.64+0x8] ;  /* 0x0000080a160e7981 */ /* 0x000f28000c1e1b00 */
[----:B------:R-:W3:Y:S01]  /*0b90*/  LDG.E.64 R10, desc[UR10][R8.64] ;  /* 0x0000000a080a7981 */ /* 0x000ee2000c1e1b00 */
[----:B--2---:R-:W-:-:S05]  /*0ba0*/  IMAD.WIDE R20, R28, 0x8, R8 ;  /* 0x000000081c147825 */ /* 0x004fca00078e0208 */
[----:B------:R0:W4:Y:S02]  /*0bb0*/  LDG.E.64 R8, desc[UR10][R20.64] ;  /* 0x0000000a14087981 */ /* 0x000124000c1e1b00 */
[C---:B0-----:R-:W-:Y:S01]  /*0bc0*/  IMAD.WIDE R20, R28.reuse, 0x8, R20 ;  /* 0x000000081c147825 */ /* 0x041fe200078e0214 */
[----:B---3--:R-:W-:Y:S01]  /*0bd0*/  DFMA R16, R10, R16, R12 ;  /* 0x000000100a10722b */ /* 0x008fe2000000000c */
[----:B------:R-:W2:Y:S04]  /*0be0*/  LDG.E.64 R10, desc[UR10][R22.64+0x10] ;  /* 0x0000100a160a7981 */ /* 0x000ea8000c1e1b00 */
[----:B------:R-:W2:Y:S01]  /*0bf0*/  LDG.E.64 R12, desc[UR10][R20.64] ;  /* 0x0000000a140c7981 */ /* 0x000ea2000c1e1b00 */
[----:B------:R-:W-:Y:S02]  /*0c00*/  IMAD.WIDE R18, R28, 0x8, R20 ;  /* 0x000000081c127825 */ /* 0x000fe400078e0214 */
[----:B----4-:R-:W-:-:S02]  /*0c10*/  DFMA R14, R8, R14, R16 ;  /* 0x0000000e080e722b */ /* 0x010fc40000000010 */
[----:B------:R-:W3:Y:S04]  /*0c20*/  LDG.E.64 R16, desc[UR10][R22.64+0x18] ;  /* 0x0000180a16107981 */ /* 0x000ee8000c1e1b00 */
[----:B------:R0:W3:Y:S02]  /*0c30*/  LDG.E.64 R8, desc[UR10][R18.64] ;  /* 0x0000000a12087981 */ /* 0x0000e4000c1e1b00 */
[C---:B0-----:R-:W-:Y:S01]  /*0c40*/  IMAD.WIDE R18, R28.reuse, 0x8, R18 ;  /* 0x000000081c127825 */ /* 0x041fe200078e0212 */
[----:B--2---:R-:W-:Y:S01]  /*0c50*/  DFMA R10, R12, R10, R14 ;  /* 0x0000000a0c0a722b */ /* 0x004fe2000000000e */
[----:B------:R-:W2:Y:S04]  /*0c60*/  LDG.E.64 R12, desc[UR10][R22.64+0x20] ;  /* 0x0000200a160c7981 */ /* 0x000ea8000c1e1b00 */
[----:B------:R-:W2:Y:S01]  /*0c70*/  LDG.E.64 R14, desc[UR10][R18.64] ;  /* 0x0000000a120e7981 */ /* 0x000ea2000c1e1b00 */
[----:B------:R-:W-:-:S02]  /*0c80*/  IMAD.WIDE R20, R28, 0x8, R18 ;  /* 0x000000081c147825 */ /* 0x000fc400078e0212 */
[----:B---3--:R-:W-:Y:S01]  /*0c90*/  DFMA R16, R8, R16, R10 ;  /* 0x000000100810722b */ /* 0x008fe2000000000a */
[----:B------:R-:W3:Y:S04]  /*0ca0*/  LDG.E.64 R8, desc[UR10][R22.64+0x28] ;  /* 0x0000280a16087981 */ /* 0x000ee8000c1e1b00 */
[----:B------:R0:W3:Y:S02]  /*0cb0*/  LDG.E.64 R10, desc[UR10][R20.64] ;  /* 0x0000000a140a7981 */ /* 0x0000e4000c1e1b00 */
[----:B0-----:R-:W-:-:S04]  /*0cc0*/  IMAD.WIDE R20, R28, 0x8, R20 ;  /* 0x000000081c147825 */ /* 0x001fc800078e0214 */
[----:B------:R-:W-:-:S06]  /*0cd0*/  IMAD.WIDE R18, R28, 0x8, R20 ;  /* 0x000000081c127825 */ /* 0x000fcc00078e0214 */
[----:B------:R-:W4:Y:S01]  /*0ce0*/  LDG.E.64 R18, desc[UR10][R18.64] ;  /* 0x0000000a12127981 */ /* 0x000f22000c1e1b00 */
[----:B--2---:R-:W-:-:S03]  /*0cf0*/  DFMA R12, R14, R12, R16 ;  /* 0x0000000c0e0c722b */ /* 0x004fc60000000010 */
[----:B------:R-:W2:Y:S04]  /*0d00*/  LDG.E.64 R14, desc[UR10][R22.64+0x30] ;  /* 0x0000300a160e7981 */ /* 0x000ea8000c1e1b00 */
[----:B------:R-:W2:Y:S04]  /*0d10*/  LDG.E.64 R16, desc[UR10][R20.64] ;  /* 0x0000000a14107981 */ /* 0x000ea8000c1e1b00 */
[----:B------:R-:W4:Y:S01]  /*0d20*/  LDG.E.64 R20, desc[UR10][R22.64+0x38] ;  /* 0x0000380a16147981 */ /* 0x000f22000c1e1b00 */
[----:B---3--:R-:W-:Y:S01]  /*0d30*/  DFMA R8, R10, R8, R12 ;  /* 0x000000080a08722b */ /* 0x008fe2000000000c */
[----:B------:R-:W-:-:S04]  /*0d40*/  UIADD3 UR5, UPT, UPT, UR5, 0x8, URZ ;  /* 0x0000000805057890 */ /* 0x000fc8000fffe0ff */
[----:B------:R-:W-:Y:S01]  /*0d50*/  UISETP.NE.AND UP0, UPT, UR5, URZ, UPT ;  /* 0x000000ff0500728c */ /* 0x000fe2000bf05270 */
[----:B------:R-:W-:Y:S02]  /*0d60*/  LEA R25, R28, R25, 0x3 ;  /* 0x000000191c197211 */ /* 0x000fe400078e18ff */
[----:B------:R-:W-:Y:S01]  /*0d70*/  IADD3 R26, PT, PT, R26, 0x8, RZ ;  /* 0x000000081a1a7810 */ /* 0x000fe20007ffe0ff */
[----:B--2---:R-:W-:-:S08]  /*0d80*/  DFMA R8, R16, R14, R8 ;  /* 0x0000000e1008722b */ /* 0x004fd00000000008 */
[----:B----4-:R-:W-:Y:S01]  /*0d90*/  DFMA R12, R18, R20, R8 ;  /* 0x00000014120c722b */ /* 0x010fe20000000008 */
[----:B------:R-:W-:Y:S10]  /*0da0*/  BRA.U UP0, `(.L_x_24) ;  /* 0xfffffffd005c7547 */ /* 0x000ff4000b83ffff */
[----:B------:R-:W-:-:S05]  /*0db0*/  UMOV UR5, UR7 ;  /* 0x0000000700057c82 */ /* 0x000fca0008000000 */
.L_x_23:
[----:B------:R-:W-:-:S09]  /*0dc0*/  UISETP.NE.AND UP0, UPT, UR13, URZ, UPT ;  /* 0x000000ff0d00728c */ /* 0x000fd2000bf05270 */
[----:B------:R-:W-:Y:S05]  /*0dd0*/  BRA.U !UP0, `(.L_x_25) ;  /* 0x00000005080c7547 */ /* 0x000fea000b800000 */
[----:B------:R-:W-:Y:S02]  /*0de0*/  UIADD3 UR12, UPT, UPT, UR13, -0x1, URZ ;  /* 0xffffffff0d0c7890 */ /* 0x000fe4000fffe0ff */
[----:B------:R-:W-:Y:S02]  /*0df0*/  UISETP.NE.AND UP1, UPT, UR6, URZ, UPT ;  /* 0x000000ff0600728c */ /* 0x000fe4000bf25270 */
[----:B------:R-:W-:-:S09]  /*0e00*/  UISETP.GE.U32.AND UP0, UPT, UR12, 0x3, UPT ;  /* 0x000000030c00788c */ /* 0x000fd2000bf06070 */
[----:B------:R-:W-:Y:S05]  /*0e10*/  BRA.U !UP0, `(.L_x_26) ;  /* 0x00000001085c7547 */ /* 0x000fea000b800000 */
[----:B------:R-:W0:Y:S01]  /*0e20*/  LDC R25, c[0x0][0x388] ;  /* 0x0000e200ff197b82 */ /* 0x000e220000000800 */
[----:B------:R-:W-:-:S07]  /*0e30*/  IADD3 R15, PT, PT, R24, UR5, RZ ;  /* 0x00000005180f7c10 */ /* 0x000fce000fffe0ff */
[----:B------:R-:W1:Y:S08]  /*0e40*/  LDC.64 R10, c[0x0][0x390] ;  /* 0x0000e400ff0a7b82 */ /* 0x000e700000000a00 */
[----:B------:R-:W2:Y:S01]  /*0e50*/  LDC.64 R8, c[0x0][0x380] ;  /* 0x0000e000ff087b82 */ /* 0x000ea20000000a00 */
[----:B0-----:R-:W-:Y:S02]  /*0e60*/  IMAD R23, R25, UR5, R6 ;  /* 0x0000000519177c24 */ /* 0x001fe4000f8e0206 */
[----:B-1----:R-:W-:-:S05]  /*0e70*/  IMAD.WIDE R10, R15, 0x8, R10 ;  /* 0x000000080f0a7825 */ /* 0x002fca00078e020a */
[----:B------:R-:W3:Y:S01]  /*0e80*/  LDG.E.64 R14, desc[UR10][R10.64+0x8] ;  /* 0x0000080a0a0e7981 */ /* 0x000ee2000c1e1b00 */
[----:B--2---:R-:W-:-:S03]  /*0e90*/  IMAD.WIDE R22, R23, 0x8, R8 ;  /* 0x0000000817167825 */ /* 0x004fc600078e0208 */
[----:B------:R-:W2:Y:S04]  /*0ea0*/  LDG.E.64 R28, desc[UR10][R10.64+0x18] ;  /* 0x0000180a0a1c7981 */ /* 0x000ea8000c1e1b00 */
[----:B------:R-:W4:Y:S04]  /*0eb0*/  LDG.E.64 R8, desc[UR10][R10.64] ;  /* 0x0000000a0a087981 */ /* 0x000f28000c1e1b00 */
[----:B------:R0:W4:Y:S02]  /*0ec0*/  LDG.E.64 R20, desc[UR10][R22.64] ;  /* 0x0000000a16147981 */ /* 0x000124000c1e1b00 */
[----:B0-----:R-:W-:-:S05]  /*0ed0*/  IMAD.WIDE R22, R25, 0x8, R22 ;  /* 0x0000000819167825 */ /* 0x001fca00078e0216 */
[----:B------:R-:W3:Y:S01]  /*0ee0*/  LDG.E.64 R16, desc[UR10][R22.64] ;  /* 0x0000000a16107981 */ /* 0x000ee2000c1e1b00 */
[----:B------:R-:W-:-:S04]  /*0ef0*/  IMAD.WIDE R18, R25, 0x8, R22 ;  /* 0x0000000819127825 */ /* 0x000fc800078e0216 */
[----:B------:R-:W-:-:S06]  /*0f00*/  IMAD.WIDE R26, R25, 0x8, R18 ;  /* 0x00000008191a7825 */ /* 0x000fcc00078e0212 */
[----:B------:R-:W2:Y:S01]  /*0f10*/  LDG.E.64 R26, desc[UR10][R26.64] ;  /* 0x0000000a1a1a7981 */ /* 0x000ea2000c1e1b00 */
[----:B----4-:R-:W-:-:S03]  /*0f20*/  DFMA R20, R20, R8, R12 ;  /* 0x000000081414722b */ /* 0x010fc6000000000c */
[----:B------:R-:W4:Y:S04]  /*0f30*/  LDG.E.64 R8, desc[UR10][R10.64+0x10] ;  /* 0x0000100a0a087981 */ /* 0x000f28000c1e1b00 */
[----:B------:R-:W4:Y:S01]  /*0f40*/  LDG.E.64 R12, desc[UR10][R18.64] ;  /* 0x0000000a120c7981 */ /* 0x000f22000c1e1b00 */
[----:B---3--:R-:W-:Y:S01]  /*0f50*/  DFMA R14, R16, R14, R20 ;  /* 0x0000000e100e722b */ /* 0x008fe20000000014 */
[----:B------:R-:W-:-:S07]  /*0f60*/  UIADD3 UR5, UPT, UPT, UR5, 0x4, URZ ;  /* 0x0000000405057890 */ /* 0x000fce000fffe0ff */
[----:B----4-:R-:W-:-:S08]  /*0f70*/  DFMA R12, R12, R8, R14 ;  /* 0x000000080c0c722b */ /* 0x010fd0000000000e */
[----:B--2---:R-:W-:-:S11]  /*0f80*/  DFMA R12, R26, R28, R12 ;  /* 0x0000001c1a0c722b */ /* 0x004fd6000000000c */
.L_x_26:
[----:B------:R-:W-:Y:S05]  /*0f90*/  BRA.U !UP1, `(.L_x_25) ;  /* 0x00000001099c7547 */ /* 0x000fea000b800000 */
[----:B------:R-:W-:Y:S01]  /*0fa0*/  UISETP.NE.AND UP0, UPT, UR6, 0x1, UPT ;  /* 0x000000010600788c */ /* 0x000fe2000bf05270 */
[----:B------:R-:W-:Y:S01]  /*0fb0*/  HFMA2 R17, -RZ, RZ, 0, 4.76837158203125e-07 ;  /* 0x00000008ff117431 */ /* 0x000fe200000001ff */
[----:B------:R-:W-:Y:S01]  /*0fc0*/  ULOP3.LUT UR9, UR9, 0x1, URZ, 0xc0, !UPT ;  /* 0x0000000109097892 */ /* 0x000fe2000f8ec0ff */
[----:B------:R-:W-:Y:S02]  /*0fd0*/  MOV R9, UR5 ;  /* 0x0000000500097c02 */ /* 0x000fe40008000f00 */
[----:B------:R-:W-:Y:S01]  /*0fe0*/  MOV R27, 0x8 ;  /* 0x00000008001b7802 */ /* 0x000fe20000000f00 */
[----:B------:R-:W-:Y:S01]  /*0ff0*/  UISETP.NE.U32.AND UP1, UPT, UR9, 0x1, UPT ;  /* 0x000000010900788c */ /* 0x000fe2000bf25070 */
[----:B------:R-:W-:-:S04]  /*1000*/  PLOP3.LUT P0, PT, PT, PT, UP0, 0x80, 0x8 ;  /* 0x000000000008781c */ /* 0x000fc80003f0f008 */
[----:B------:R-:W0:Y:S01]  /*1010*/  @UP0 LDCU.64 UR14, c[0x0][0x380] ;  /* 0x00007000ff0e07ac */ /* 0x000e220008000a00 */
[----:B------:R-:W-:Y:S01]  /*1020*/  PLOP3.LUT P1, PT, PT, PT, UP1, 0x80, 0x8 ;  /* 0x000000000008781c */ /* 0x000fe20003f2f018 */
[----:B------:R-:W1:Y:S01]  /*1030*/  @UP0 LDCU UR9, c[0x0][0x388] ;  /* 0x00007100ff0907ac */ /* 0x000e620008000800 */
[----:B------:R-:W2:Y:S06]  /*1040*/  @UP0 LDCU.64 UR16, c[0x0][0x390] ;  /* 0x00007200ff1007ac */ /* 0x000eac0008000a00 */
[----:B------:R-:W-:Y:S01]  /*1050*/  @P0 IADD3 R16, PT, PT, R24, UR5, RZ ;  /* 0x0000000518100c10 */ /* 0x000fe2000fffe0ff */
[----:B------:R-:W3:Y:S01]  /*1060*/  @!UP1 LDCU UR12, c[0x0][0x388] ;  /* 0x00007100ff0c97ac */ /* 0x000ee20008000800 */
[----:B------:R-:W4:Y:S01]  /*1070*/  @!UP1 LDCU.64 UR18, c[0x0][0x380] ;  /* 0x00007000ff1297ac */ /* 0x000f220008000a00 */
[----:B------:R-:W5:Y:S01]  /*1080*/  @!UP1 LDCU.64 UR20, c[0x0][0x390] ;  /* 0x00007200ff1497ac */ /* 0x000f620008000a00 */
[----:B-1----:R-:W-:Y:S01]  /*1090*/  @P0 IMAD R26, R9, UR9, R6 ;  /* 0x00000009091a0c24 */ /* 0x002fe2000f8e0206 */
[----:B------:R-:W-:Y:S01]  /*10a0*/  MOV R11, UR9 ;  /* 0x00000009000b7c02 */ /* 0x000fe20008000f00 */
[----:B------:R-:W-:-:S02]  /*10b0*/  @UP0 UIADD3 UR5, UPT, UPT, UR5, 0x2, URZ ;  /* 0x0000000205050890 */ /* 0x000fc4000fffe0ff */
[----:B0-----:R-:W-:-:S04]  /*10c0*/  @P0 IMAD.WIDE R26, R26, R27, UR14 ;  /* 0x0000000e1a1a0e25 */ /* 0x001fc8000f8e021b */
[----:B--2---:R-:W-:Y:S01]  /*10d0*/  @P0 IMAD.WIDE R16, R16, R17, UR16 ;  /* 0x0000001010100e25 */ /* 0x004fe2000f8e0211 */
[----:B---3--:R-:W-:Y:S01]  /*10e0*/  MOV R25, UR12 ;  /* 0x0000000c00197c02 */ /* 0x008fe20008000f00 */
[----:B------:R-:W2:Y:S02]  /*10f0*/  @P0 LDG.E.64 R14, desc[UR10][R26.64] ;  /* 0x0000000a1a0e0981 */ /* 0x000ea4000c1e1b00 */
[----:B------:R-:W-:Y:S02]  /*1100*/  @P0 IMAD.WIDE R10, R11, 0x8, R26 ;  /* 0x000000080b0a0825 */ /* 0x000fe400078e021a */
[----:B------:R-:W2:Y:S01]  /*1110*/  @P0 LDG.E.64 R8, desc[UR10][R16.64] ;  /* 0x0000000a10080981 */ /* 0x000ea2000c1e1b00 */
[----:B----4-:R-:W-:Y:S01]  /*1120*/  MOV R20, UR18 ;  /* 0x0000001200147c02 */ /* 0x010fe20008000f00 */
[----:B------:R-:W-:Y:S01]  /*1130*/  @!P1 IMAD R25, R25, UR5, R6 ;  /* 0x0000000519199c24 */ /* 0x000fe2000f8e0206 */
[----:B------:R-:W-:Y:S01]  /*1140*/  MOV R21, UR19 ;  /* 0x0000001300157c02 */ /* 0x000fe20008000f00 */
[----:B------:R-:W3:Y:S01]  /*1150*/  @P0 LDG.E.64 R22, desc[UR10][R16.64+0x8] ;  /* 0x0000080a10160981 */ /* 0x000ee2000c1e1b00 */
[----:B-----5:R-:W-:-:S02]  /*1160*/  MOV R18, UR20 ;  /* 0x0000001400127c02 */ /* 0x020fc40008000f00 */
[----:B------:R-:W-:Y:S01]  /*1170*/  MOV R19, UR21 ;  /* 0x0000001500137c02 */ /* 0x000fe20008000f00 */
[----:B------:R-:W3:Y:S01]  /*1180*/  @P0 LDG.E.64 R10, desc[UR10][R10.64] ;  /* 0x0000000a0a0a0981 */ /* 0x000ee2000c1e1b00 */
[----:B------:R-:W-:Y:S01]  /*1190*/  @!P1 IADD3 R29, PT, PT, R24, UR5, RZ ;  /* 0x00000005181d9c10 */ /* 0x000fe2000fffe0ff */
[----:B------:R-:W-:-:S04]  /*11a0*/  @!P1 IMAD.WIDE R20, R25, 0x8, R20 ;  /* 0x0000000819149825 */ /* 0x000fc800078e0214 */
[----:B------:R-:W-:Y:S02]  /*11b0*/  @!P1 IMAD.WIDE R24, R29, 0x8, R18 ;  /* 0x000000081d189825 */ /* 0x000fe400078e0212 */
[----:B------:R-:W4:Y:S04]  /*11c0*/  @!P1 LDG.E.64 R18, desc[UR10][R20.64] ;  /* 0x0000000a14129981 */ /* 0x000f28000c1e1b00 */
[----:B------:R-:W4:Y:S01]  /*11d0*/  @!P1 LDG.E.64 R24, desc[UR10][R24.64] ;  /* 0x0000000a18189981 */ /* 0x000f22000c1e1b00 */
[----:B--2---:R-:W-:-:S08]  /*11e0*/  @P0 DFMA R8, R14, R8, R12 ;  /* 0x000000080e08022b */ /* 0x004fd0000000000c */
[----:B---3--:R-:W-:-:S08]  /*11f0*/  @P0 DFMA R12, R10, R22, R8 ;  /* 0x000000160a0c022b */ /* 0x008fd00000000008 */
[----:B----4-:R-:W-:-:S11]  /*1200*/  @!P1 DFMA R12, R18, R24, R12 ;  /* 0x00000018120c922b */ /* 0x010fd6000000000c */
.L_x_25:
[----:B------:R-:W0:Y:S01]  /*1210*/  LDC R6, c[0x0][0x3ac] ;  /* 0x0000eb00ff067b82 */ /* 0x000e220000000800 */
[----:B------:R-:W-:Y:S01]  /*1220*/  IMAD R11, R5, UR4, R2 ;  /* 0x00000004050b7c24 */ /* 0x000fe2000f8e0202 */
[----:B------:R-:W-:-:S06]  /*1230*/  UIADD3 UR4, UPT, UPT, UR4, 0x1, URZ ;  /* 0x0000000104047890 */ /* 0x000fcc000fffe0ff */
[----:B------:R-:W1:Y:S01]  /*1240*/  LDC.64 R8, c[0x0][0x3a0] ;  /* 0x0000e800ff087b82 */ /* 0x000e620000000a00 */
[----:B0-----:R-:W-:Y:S01]  /*1250*/  ISETP.NE.AND P0, PT, R6, UR4, PT ;  /* 0x0000000406007c0c */ /* 0x001fe2000bf05270 */
[----:B-1----:R-:W-:-:S05]  /*1260*/  IMAD.WIDE R8, R11, 0x8, R8 ;  /* 0x000000080b087825 */ /* 0x002fca00078e0208 */
[----:B------:R0:W-:Y:S07]  /*1270*/  STG.E.64 desc[UR10][R8.64], R12 ;  /* 0x0000000c08007986 */ /* 0x0001ee000c101b0a */
[----:B------:R-:W-:Y:S05]  /*1280*/  @!P0 EXIT ;  /* 0x000000000000894d */ /* 0x000fea0003800000 */
[----:B------:R-:W-:Y:S05]  /*1290*/  BRA `(.L_x_27) ;  /* 0xfffffff400f47947 */ /* 0x000fea000383ffff */
.L_x_22:
        /* <DEDUP_REMOVED lines=8> */
.L_x_29:
        /* <DEDUP_REMOVED lines=20> */
.L_x_28:
[----:B------:R-:W-:Y:S05]  /*1460*/  @!P1 EXIT ;  /* 0x000000000000994d */ /* 0x000fea0003800000 */
[----:B------:R-:W-:Y:S02]  /*1470*/  ISETP.GE.U32.AND P0, PT, R3, 0x4, PT ;  /* 0x000000040300780c */ /* 0x000fe40003f06070 */
[----:B------:R-:W-:-:S04]  /*1480*/  LOP3.LUT R4, R6, 0x3, RZ, 0xc0, !PT ;  /* 0x0000000306047812 */ /* 0x000fc800078ec0ff */
[----:B------:R-:W-:-:S07]  /*1490*/  ISETP.NE.AND P1, PT, R4, RZ, PT ;  /* 0x000000ff0400720c */ /* 0x000fce0003f25270 */
[----:B------:R-:W-:Y:S06]  /*14a0*/  @!P0 BRA `(.L_x_30) ;  /* 0x00000000002c8947 */ /* 0x000fec0003800000 */
[----:B------:R-:W0:Y:S01]  /*14b0*/  LDC.64 R8, c[0x0][0x3a0] ;  /* 0x0000e800ff087b82 */ /* 0x000e220000000a00 */
[C---:B------:R-:W-:Y:S01]  /*14c0*/  IMAD R3, R0.reuse, R5, R2 ;  /* 0x0000000500037224 */ /* 0x040fe200078e0202 */
[----:B------:R-:W-:-:S03]  /*14d0*/  IADD3 R0, PT, PT, R0, 0x4, RZ ;  /* 0x0000000400007810 */ /* 0x000fc60007ffe0ff */
[----:B0-----:R-:W-:-:S05]  /*14e0*/  IMAD.WIDE R8, R3, 0x8, R8 ;  /* 0x0000000803087825 */ /* 0x001fca00078e0208 */
[----:B------:R0:W-:Y:S01]  /*14f0*/  STG.E.64 desc[UR10][R8.64], RZ ;  /* 0x000000ff08007986 */ /* 0x0001e2000c101b0a */
[----:B-1----:R-:W-:-:S05]  /*1500*/  IMAD.WIDE R10, R5, 0x8, R8 ;  /* 0x00000008050a7825 */ /* 0x002fca00078e0208 */
[----:B------:R0:W-:Y:S01]  /*1510*/  STG.E.64 desc[UR10][R10.64], RZ ;  /* 0x000000ff0a007986 */ /* 0x0001e2000c101b0a */
[----:B------:R-:W-:-:S05]  /*1520*/  IMAD.WIDE R12, R5, 0x8, R10 ;  /* 0x00000008050c7825 */ /* 0x000fca00078e020a */
[----:B------:R0:W-:Y:S01]  /*1530*/  STG.E.64 desc[UR10][R12.64], RZ ;  /* 0x000000ff0c007986 */ /* 0x0001e2000c101b0a */
[----:B------:R-:W-:-:S05]  /*1540*/  IMAD.WIDE R14, R5, 0x8, R12 ;  /* 0x00000008050e7825 */ /* 0x000fca00078e020c */
[----:B------:R0:W-:Y:S02]  /*1550*/  STG.E.64 desc[UR10][R14.64], RZ ;  /* 0x000000ff0e007986 */ /* 0x0001e4000c101b0a */
.L_x_30:
[----:B------:R-:W-:Y:S05]  /*1560*/  @!P1 EXIT ;  /* 0x000000000000994d */ /* 0x000fea0003800000 */
[----:B------:R-:W-:Y:S02]  /*1570*/  ISETP.NE.AND P0, PT, R4, 0x1, PT ;  /* 0x000000010400780c */ /* 0x000fe40003f05270 */
[----:B------:R-:W-:-:S04]  /*1580*/  LOP3.LUT R6, R6, 0x1, RZ, 0xc0, !PT ;  /* 0x0000000106067812 */ /* 0x000fc800078ec0ff */
[----:B------:R-:W-:-:S07]  /*1590*/  ISETP.NE.U32.AND P1, PT, R6, 0x1, PT ;  /* 0x000000010600780c */ /* 0x000fce0003f25070 */
[----:B------:R-:W-:Y:S06]  /*15a0*/  @!P0 BRA `(.L_x_31) ;  /* 0x00000000001c8947 */ /* 0x000fec0003800000 */
[----:B------:R-:W2:Y:S01]  /*15b0*/  LDC.64 R6, c[0x0][0x3a0] ;  /* 0x0000e800ff067b82 */ /* 0x000ea20000000a00 */
[C---:B------:R-:W-:Y:S01]  /*15c0*/  IMAD R3, R0.reuse, R5, R2 ;  /* 0x0000000500037224 */ /* 0x040fe200078e0202 */
[----:B------:R-:W-:-:S03]  /*15d0*/  IADD3 R0, PT, PT, R0, 0x2, RZ ;  /* 0x0000000200007810 */ /* 0x000fc60007ffe0ff */
[----:B--2---:R-:W-:-:S05]  /*15e0*/  IMAD.WIDE R6, R3, 0x8, R6 ;  /* 0x0000000803067825 */ /* 0x004fca00078e0206 */
[----:B------:R2:W-:Y:S01]  /*15f0*/  STG.E.64 desc[UR10][R6.64], RZ ;  /* 0x000000ff06007986 */ /* 0x0005e2000c101b0a */
[----:B0-----:R-:W-:-:S05]  /*1600*/  IMAD.WIDE R8, R5, 0x8, R6 ;  /* 0x0000000805087825 */ /* 0x001fca00078e0206 */
[----:B------:R2:W-:Y:S02]  /*1610*/  STG.E.64 desc[UR10][R8.64], RZ ;  /* 0x000000ff08007986 */ /* 0x0005e4000c101b0a */
.L_x_31:
[----:B------:R-:W-:Y:S05]  /*1620*/  @P1 EXIT ;  /* 0x000000000000194d */ /* 0x000fea0003800000 */
[----:B--2---:R-:W2:Y:S01]  /*1630*/  LDC.64 R6, c[0x0][0x3a0] ;  /* 0x0000e800ff067b82 */ /* 0x004ea20000000a00 */
[----:B------:R-:W-:-:S04]  /*1640*/  IMAD R3, R0, R5, R2 ;  /* 0x0000000500037224 */ /* 0x000fc800078e0202 */
[----:B--2---:R-:W-:-:S05]  /*1650*/  IMAD.WIDE R2, R3, 0x8, R6 ;  /* 0x0000000803027825 */ /* 0x004fca00078e0206 */
[----:B------:R-:W-:Y:S01]  /*1660*/  STG.E.64 desc[UR10][R2.64], RZ ;  /* 0x000000ff02007986 */ /* 0x000fe2000c101b0a */
[----:B------:R-:W-:Y:S05]  /*1670*/  EXIT ;  /* 0x000000000000794d */ /* 0x000fea0003800000 */
.L_x_21:
[----:B------:R-:W-:Y:S01]  /*1680*/  UISETP.GE.AND UP0, UPT, UR4, 0x1, UPT ;  /* 0x000000010400788c */ /* 0x000fe2000bf06270 */
[----:B------:R-:W-:-:S08]  /*1690*/  IMAD R6, R24, UR6, RZ ;  /* 0x0000000618067c24 */ /* 0x000fd0000f8e02ff */
[----:B------:R-:W-:Y:S05]  /*16a0*/  BRA.U !UP0, `(.L_x_32) ;  /* 0x0000000908307547 */ /* 0x000fea000b800000 */
[----:B------:R-:W-:Y:S02]  /*16b0*/  ULOP3.LUT UR8, UR4, 0x7, URZ, 0xc0, !UPT ;  /* 0x0000000704087892 */ /* 0x000fe4000f8ec0ff */
[----:B------:R-:W-:Y:S01]  /*16c0*/  IMAD R24, R24, UR4, RZ ;  /* 0x0000000418187c24 */ /* 0x000fe2000f8e02ff */
[----:B------:R-:W-:Y:S02]  /*16d0*/  ULOP3.LUT UR9, UR4, 0x3, URZ, 0xc0, !UPT ;  /* 0x0000000304097892 */ /* 0x000fe4000f8ec0ff */
[----:B------:R-:W-:-:S03]  /*16e0*/  ULOP3.LUT UR7, UR4, 0x7ffffff8, URZ, 0xc0, !UPT ;  /* 0x7ffffff804077892 */ /* 0x000fc6000f8ec0ff */
[----:B------:R-:W-:-:S09]  /*16f0*/  UMOV UR4, URZ ;  /* 0x000000ff00047c82 */ /* 0x000fd20008000000 */
.L_x_38:
[----:B------:R-:W-:Y:S01]  /*1700*/  IMAD R25, R4, UR4, R3 ;  /* 0x0000000404197c24 */ /* 0x000fe2000f8e0203 */
[----:B------:R-:W-:-:S06]  /*1710*/  UMOV UR5, URZ ;  /* 0x000000ff00057c82 */ /* 0x000fcc0008000000 */
.L_x_37:
[----:B0-----:R-:W0:Y:S01]  /*1720*/  LDCU UR12, c[0x0][0x398] ;  /* 0x00007300ff0c77ac */ /* 0x001e220008000800 */
[----:B------:R-:W-:Y:S01]  /*1730*/  IMAD R9, R7, UR4, R0 ;  /* 0x0000000407097c24 */ /* 0x000fe2000f8e0200 */
[----:B------:R-:W-:Y:S01]  /*1740*/  CS2R R18, SRZ ;  /* 0x0000000000127805 */ /* 0x000fe2000001ff00 */
[----:B------:R-:W-:Y:S02]  /*1750*/  UMOV UR6, URZ ;  /* 0x000000ff00067c82 */ /* 0x000fe40008000000 */
[----:B------:R-:W-:Y:S01]  /*1760*/  IMAD R26, R24, UR5, R9 ;  /* 0x00000005181a7c24 */ /* 0x000fe2000f8e0209 */
[----:B0-----:R-:W-:-:S09]  /*1770*/  UISETP.GE.U32.AND UP0, UPT, UR12, 0x8, UPT ;  /* 0x000000080c00788c */ /* 0x001fd2000bf06070 */
[----:B------:R-:W-:Y:S05]  /*1780*/  BRA.U !UP0, `(.L_x_33) ;  /* 0x0000000108b07547 */ /* 0x000fea000b800000 */
[----:B------:R-:W-:Y:S01]  /*1790*/  CS2R R18, SRZ ;  /* 0x0000000000127805 */ /* 0x000fe2000001ff00 */
[----:B------:R-:W-:-:S06]  /*17a0*/  UMOV UR6, URZ ;  /* 0x000000ff00067c82 */ /* 0x000fcc0008000000 */
.L_x_34:
        /* <DEDUP_REMOVED lines=9> */
[----:B------:R-:W3:Y:S01]  /*1840*/  LDG.E.64 R16, desc[UR10][R28.64] ;  /* 0x0000000a1c107981 */ /* 0x000ee2000c1e1b00 */
[----:B------:R-:W-:-:S05]  /*1850*/  IMAD.WIDE R12, R27, 0x8, R28 ;  /* 0x000000081b0c7825 */ /* 0x000fca00078e021c */
[----:B------:R0:W2:Y:S02]  /*1860*/  LDG.E.64 R10, desc[UR10][R12.64] ;  /* 0x0000000a0c0a7981 */ /* 0x0000a4000c1e1b00 */
[C---:B0-----:R-:W-:Y:S01]  /*1870*/  IMAD.WIDE R12, R27.reuse, 0x8, R12 ;  /* 0x000000081b0c7825 */ /* 0x041fe200078e020c */
[----:B---3--:R-:W-:Y:S01]  /*1880*/  DFMA R20, R16, R20, R18 ;  /* 0x000000141014722b */ /* 0x008fe20000000012 */
[----:B------:R-:W3:Y:S04]  /*1890*/  LDG.E.64 R16, desc[UR10][R14.64+0x10] ;  /* 0x0000100a0e107981 */ /* 0x000ee8000c1e1b00 */
[----:B------:R-:W3:Y:S01]  /*18a0*/  LDG.E.64 R18, desc[UR10][R12.64] ;  /* 0x0000000a0c127981 */ /* 0x000ee2000c1e1b00 */
[C---:B------:R-:W-:Y:S02]  /*18b0*/  IMAD.WIDE R22, R27.reuse, 0x8, R12 ;  /* 0x000000081b167825 */ /* 0x040fe400078e020c */
[----:B--2---:R-:W-:Y:S01]  /*18c0*/  DFMA R20, R10, R8, R20 ;  /* 0x000000080a14722b */ /* 0x004fe20000000014 */
[----:B------:R-:W2:Y:S04]  /*18d0*/  LDG.E.64 R8, desc[UR10][R14.64+0x18] ;  /* 0x0000180a0e087981 */ /* 0x000ea8000c1e1b00 */
[----:B------:R-:W2:Y:S01]  /*18e0*/  LDG.E.64 R10, desc[UR10][R22.64] ;  /* 0x0000000a160a7981 */ /* 0x000ea2000c1e1b00 */
[----:B------:R-:W-:-:S02]  /*18f0*/  IMAD.WIDE R28, R27, 0x8, R22 ;  /* 0x000000081b1c7825 */ /* 0x000fc400078e0216 */
[----:B---3--:R-:W-:Y:S01]  /*1900*/  DFMA R20, R18, R16, R20 ;  /* 0x000000101214722b */ /* 0x008fe20000000014 */
[----:B------:R-:W3:Y:S04]  /*1910*/  LDG.E.64 R16, desc[UR10][R14.64+0x20] ;  /* 0x0000200a0e107981 */ /* 0x000ee8000c1e1b00 */
[----:B------:R0:W3:Y:S03]  /*1920*/  LDG.E.64 R18, desc[UR10][R28.64] ;  /* 0x0000000a1c127981 */ /* 0x0000e6000c1e1b00 */
[----:B--2---:R-:W-:Y:S01]  /*1930*/  DFMA R20, R10, R8, R20 ;  /* 0x000000080a14722b */ /* 0x004fe20000000014 */
[----:B------:R-:W2:Y:S01]  /*1940*/  LDG.E.64 R8, desc[UR10][R14.64+0x28] ;  /* 0x0000280a0e087981 */ /* 0x000ea2000c1e1b00 */
[----:B0-----:R-:W-:-:S05]  /*1950*/  IMAD.WIDE R28, R27, 0x8, R28 ;  /* 0x000000081b1c7825 */ /* 0x001fca00078e021c */
[----:B------:R-:W2:Y:S01]  /*1960*/  LDG.E.64 R10, desc[UR10][R28.64] ;  /* 0x0000000a1c0a7981 */ /* 0x000ea2000c1e1b00 */
[----:B------:R-:W-:-:S04]  /*1970*/  IMAD.WIDE R12, R27, 0x8, R28 ;  /* 0x000000081b0c7825 */ /* 0x000fc800078e021c */
[----:B------:R-:W-:-:S06]  /*1980*/  IMAD.WIDE R22, R27, 0x8, R12 ;  /* 0x000000081b167825 */ /* 0x000fcc00078e020c */
[----:B------:R-:W4:Y:S01]  /*1990*/  LDG.E.64 R22, desc[UR10][R22.64] ;  /* 0x0000000a16167981 */ /* 0x000f22000c1e1b00 */
[----:B---3--:R-:W-:-:S03]  /*19a0*/  DFMA R20, R18, R16, R20 ;  /* 0x000000101214722b */ /* 0x008fc60000000014 */
[----:B------:R-:W3:Y:S04]  /*19b0*/  LDG.E.64 R16, desc[UR10][R14.64+0x30] ;  /* 0x0000300a0e107981 */ /* 0x000ee8000c1e1b00 */
[----:B------:R-:W3:Y:S04]  /*19c0*/  LDG.E.64 R18, desc[UR10][R12.64] ;  /* 0x0000000a0c127981 */ /* 0x000ee8000c1e1b00 */
[----:B------:R-:W4:Y:S01]  /*19d0*/  LDG.E.64 R12, desc[UR10][R14.64+0x38] ;  /* 0x0000380a0e0c7981 */ /* 0x000f22000c1e1b00 */
[----:B--2---:R-:W-:Y:S01]  /*19e0*/  DFMA R8, R10, R8, R20 ;  /* 0x000000080a08722b */ /* 0x004fe20000000014 */
[----:B------:R-:W-:-:S04]  /*19f0*/  UIADD3 UR6, UPT, UPT, UR6, 0x8, URZ ;  /* 0x0000000806067890 */ /* 0x000fc8000fffe0ff */
[----:B------:R-:W-:-:S03]  /*1a00*/  UISETP.NE.AND UP0, UPT, UR6, UR7, UPT ;  /* 0x000000070600728c */ /* 0x000fc6000bf05270 */
[----:B---3--:R-:W-:-:S08]  /*1a10*/  DFMA R18, R18, R16, R8 ;  /* 0x000000101212722b */ /* 0x008fd00000000008 */
[----:B----4-:R-:W-:Y:S01]  /*1a20*/  DFMA R18, R22, R12, R18 ;  /* 0x0000000c1612722b */ /* 0x010fe20000000012 */
[----:B------:R-:W-:Y:S10]  /*1a30*/  BRA.U UP0, `(.L_x_34) ;  /* 0xfffffffd005c7547 */ /* 0x000ff4000b83ffff */
[----:B------:R-:W-:-:S05]  /*1a40*/  UMOV UR6, UR7 ;  /* 0x0000000700067c82 */ /* 0x000fca0008000000 */
.L_x_33:
        /* <DEDUP_REMOVED lines=13> */
[----:B--2---:R-:W-:-:S05]  /*1b20*/  IMAD.WIDE R8, R13, 0x8, R8 ;  /* 0x000000080d087825 */ /* 0x004fca00078e0208 */
[----:B------:R-:W3:Y:S01]  /*1b30*/  LDG.E.64 R14, desc[UR10][R8.64] ;  /* 0x0000000a080e7981 */ /* 0x000ee2000c1e1b00 */
[----:B------:R-:W-:-:S05]  /*1b40*/  IMAD.WIDE R20, R27, 0x8, R8 ;  /* 0x000000081b147825 */ /* 0x000fca00078e0208 */
[----:B------:R-:W2:Y:S01]  /*1b50*/  LDG.E.64 R12, desc[UR10][R20.64] ;  /* 0x0000000a140c7981 */ /* 0x000ea2000c1e1b00 */
[----:B------:R-:W-:-:S03]  /*1b60*/  IMAD.WIDE R22, R27, 0x8, R20 ;  /* 0x000000081b167825 */ /* 0x000fc600078e0214 */
[----:B------:R-:W2:Y:S01]  /*1b70*/  LDG.E.64 R8, desc[UR10][R10.64+0x8] ;  /* 0x0000080a0a087981 */ /* 0x000ea2000c1e1b00 */
[----:B------:R-:W-:-:S03]  /*1b80*/  IMAD.WIDE R28, R27, 0x8, R22 ;  /* 0x000000081b1c7825 */ /* 0x000fc600078e0216 */
[----:B------:R-:W4:Y:S04]  /*1b90*/  LDG.E.64 R20, desc[UR10][R10.64+0x18] ;  /* 0x0000180a0a147981 */ /* 0x000f28000c1e1b00 */
[----:B------:R-:W4:Y:S01]  /*1ba0*/  LDG.E.64 R28, desc[UR10][R28.64] ;  /* 0x0000000a1c1c7981 */ /* 0x000f22000c1e1b00 */
[----:B---3--:R-:W-:-:S03]  /*1bb0*/  DFMA R18, R14, R16, R18 ;  /* 0x000000100e12722b */ /* 0x008fc60000000012 */
[----:B------:R-:W3:Y:S04]  /*1bc0*/  LDG.E.64 R14, desc[UR10][R10.64+0x10] ;  /* 0x0000100a0a0e7981 */ /* 0x000ee8000c1e1b00 */
[----:B------:R-:W3:Y:S01]  /*1bd0*/  LDG.E.64 R16, desc[UR10][R22.64] ;  /* 0x0000000a16107981 */ /* 0x000ee2000c1e1b00 */
[----:B--2---:R-:W-:Y:S01]  /*1be0*/  DFMA R8, R12, R8, R18 ;  /* 0x000000080c08722b */ /* 0x004fe20000000012 */
[----:B------:R-:W-:-:S07]  /*1bf0*/  UIADD3 UR6, UPT, UPT, UR6, 0x4, URZ ;  /* 0x0000000406067890 */ /* 0x000fce000fffe0ff */
[----:B---3--:R-:W-:-:S08]  /*1c00*/  DFMA R8, R16, R14, R8 ;  /* 0x0000000e1008722b */ /* 0x008fd00000000008 */
[----:B----4-:R-:W-:-:S11]  /*1c10*/  DFMA R18, R28, R20, R8 ;  /* 0x000000141c12722b */ /* 0x010fd60000000008 */
.L_x_36:
[----:B------:R-:W-:Y:S05]  /*1c20*/  BRA.U !UP1, `(.L_x_35) ;  /* 0x0000000109987547 */ /* 0x000fea000b800000 */
[----:B------:R-:W-:Y:S01]  /*1c30*/  UISETP.NE.AND UP1, UPT, UR9, 0x1, UPT ;  /* 0x000000010900788c */ /* 0x000fe2000bf25270 */
[----:B------:R-:W-:Y:S01]  /*1c40*/  HFMA2 R11, -RZ, RZ, 0, 4.76837158203125e-07 ;  /* 0x00000008ff0b7431 */ /* 0x000fe200000001ff */
[----:B------:R-:W-:Y:S01]  /*1c50*/  ULOP3.LUT UP0, URZ, UR12, 0x1, URZ, 0xc0, !UPT ;  /* 0x000000010cff7892 */ /* 0x000fe2000f80c0ff */
[----:B------:R-:W-:Y:S02]  /*1c60*/  MOV R9, UR6 ;  /* 0x0000000600097c02 */ /* 0x000fe40008000f00 */
[----:B------:R-:W-:Y:S02]  /*1c70*/  MOV R29, 0x8 ;  /* 0x00000008001d7802 */ /* 0x000fe40000000f00 */
[----:B------:R-:W-:Y:S02]  /*1c80*/  PLOP3.LUT P0, PT, PT, PT, UP1, 0x80, 0x8 ;  /* 0x000000000008781c */ /* 0x000fe40003f0f018 */
[----:B------:R-:W-:Y:S02]  /*1c90*/  PLOP3.LUT P1, PT, PT, PT, UP0, 0x80, 0x8 ;  /* 0x000000000008781c */ /* 0x000fe40003f2f008 */
[----:B------:R-:W0:Y:S01]  /*1ca0*/  @UP1 LDCU UR12, c[0x0][0x388] ;  /* 0x00007100ff0c17ac */ /* 0x000e220008000800 */
[----:B------:R-:W1:Y:S01]  /*1cb0*/  @UP1 LDCU.64 UR14, c[0x0][0x380] ;  /* 0x00007000ff0e17ac */ /* 0x000e620008000a00 */
[----:B------:R-:W2:Y:S07]  /*1cc0*/  @UP1 LDCU.64 UR16, c[0x0][0x390] ;  /* 0x00007200ff1017ac */ /* 0x000eae0008000a00 */
[----:B------:R-:W-:Y:S01]  /*1cd0*/  @P0 IADD3 R8, PT, PT, R25, UR6, RZ ;  /* 0x0000000619080c10 */ /* 0x000fe2000fffe0ff */
[----:B------:R-:W3:Y:S01]  /*1ce0*/  @UP0 LDCU UR13, c[0x0][0x388] ;  /* 0x00007100ff0d07ac */ /* 0x000ee20008000800 */
[----:B------:R-:W4:Y:S01]  /*1cf0*/  @UP0 LDCU.64 UR18, c[0x0][0x380] ;  /* 0x00007000ff1207ac */ /* 0x000f220008000a00 */
[----:B0-----:R-:W-:Y:S01]  /*1d00*/  @P0 IMAD R28, R9, UR12, R26 ;  /* 0x0000000c091c0c24 */ /* 0x001fe2000f8e021a */
[----:B------:R-:W-:Y:S01]  /*1d10*/  MOV R13, UR12 ;  /* 0x0000000c000d7c02 */ /* 0x000fe20008000f00 */
[----:B------:R-:W0:Y:S02]  /*1d20*/  @UP0 LDCU.64 UR20, c[0x0][0x390] ;  /* 0x00007200ff1407ac */ /* 0x000e240008000a00 */
[----:B-1----:R-:W-:Y:S01]  /*1d30*/  @P0 IMAD.WIDE R28, R28, R29, UR14 ;  /* 0x0000000e1c1c0e25 */ /* 0x002fe2000f8e021d */
[----:B------:R-:W-:-:S03]  /*1d40*/  @UP1 UIADD3 UR6, UPT, UPT, UR6, 0x2, URZ ;  /* 0x0000000206061890 */ /* 0x000fc6000fffe0ff */
[----:B--2---:R-:W-:Y:S01]  /*1d50*/  @P0 IMAD.WIDE R8, R8, R11, UR16 ;  /* 0x0000001008080e25 */ /* 0x004fe2000f8e020b */
[----:B------:R-:W2:Y:S01]  /*1d60*/  @P0 LDG.E.64 R14, desc[UR10][R28.64] ;  /* 0x0000000a1c0e0981 */ /* 0x000ea2000c1e1b00 */
[----:B---3--:R-:W-:-:S03]  /*1d70*/  MOV R17, UR13 ;  /* 0x0000000d00117c02 */ /* 0x008fc60008000f00 */
[----:B------:R-:W2:Y:S01]  /*1d80*/  @P0 LDG.E.64 R10, desc[UR10][R8.64] ;  /* 0x0000000a080a0981 */ /* 0x000ea2000c1e1b00 */
[----:B------:R-:W-:Y:S01]  /*1d90*/  @P0 IMAD.WIDE R12, R13, 0x8, R28 ;  /* 0x000000080d0c0825 */ /* 0x000fe200078e021c */
[----:B------:R-:W-:Y:S02]  /*1da0*/  @P1 IADD3 R27, PT, PT, R25, UR6, RZ ;  /* 0x00000006191b1c10 */ /* 0x000fe4000fffe0ff */
[----:B----4-:R-:W-:Y:S01]  /*1db0*/  MOV R20, UR18 ;  /* 0x0000001200147c02 */ /* 0x010fe20008000f00 */
[----:B------:R-:W-:Y:S01]  /*1dc0*/  @P1 IMAD R26, R17, UR6, R26 ;  /* 0x00000006111a1c24 */ /* 0x000fe2000f8e021a */
[----:B------:R-:W-:Y:S01]  /*1dd0*/  MOV R21, UR19 ;  /* 0x0000001300157c02 */ /* 0x000fe20008000f00 */
[----:B------:R-:W3:Y:S01]  /*1de0*/  @P0 LDG.E.64 R22, desc[UR10][R8.64+0x8] ;  /* 0x0000080a08160981 */ /* 0x000ee2000c1e1b00 */
[----:B0-----:R-:W-:Y:S02]  /*1df0*/  MOV R16, UR20 ;  /* 0x0000001400107c02 */ /* 0x001fe40008000f00 */
[----:B------:R-:W-:Y:S01]  /*1e00*/  MOV R17, UR21 ;  /* 0x0000001500117c02 */ /* 0x000fe20008000f00 */
[----:B------:R-:W3:Y:S01]  /*1e10*/  @P0 LDG.E.64 R12, desc[UR10][R12.64] ;  /* 0x0000000a0c0c0981 */ /* 0x000ee2000c1e1b00 */
[----:B------:R-:W-:-:S04]  /*1e20*/  @P1 IMAD.WIDE R20, R26, 0x8, R20 ;  /* 0x000000081a141825 */ /* 0x000fc800078e0214 */
[----:B------:R-:W-:Y:S02]  /*1e30*/  @P1 IMAD.WIDE R16, R27, 0x8, R16 ;  /* 0x000000081b101825 */ /* 0x000fe400078e0210 */
[----:B------:R-:W4:Y:S04]  /*1e40*/  @P1 LDG.E.64 R20, desc[UR10][R20.64] ;  /* 0x0000000a14141981 */ /* 0x000f28000c1e1b00 */
[----:B------:R-:W4:Y:S01]  /*1e50*/  @P1 LDG.E.64 R16, desc[UR10][R16.64] ;  /* 0x0000000a10101981 */ /* 0x000f22000c1e1b00 */
[----:B--2---:R-:W-:-:S08]  /*1e60*/  @P0 DFMA R10, R14, R10, R18 ;  /* 0x0000000a0e0a022b */ /* 0x004fd00000000012 */
[----:B---3--:R-:W-:-:S08]  /*1e70*/  @P0 DFMA R18, R12, R22, R10 ;  /* 0x000000160c12022b */ /* 0x008fd0000000000a */
[----:B----4-:R-:W-:-:S11]  /*1e80*/  @P1 DFMA R18, R20, R16, R18 ;  /* 0x000000101412122b */ /* 0x010fd60000000012 */
.L_x_35:
[----:B------:R-:W0:Y:S01]  /*1e90*/  LDC.64 R8, c[0x0][0x3a0] ;  /* 0x0000e800ff087b82 */ /* 0x000e220000000a00 */
[----:B------:R-:W-:Y:S01]  /*1ea0*/  IMAD R11, R5, UR4, R2 ;  /* 0x00000004050b7c24 */ /* 0x000fe2000f8e0202 */
[----:B------:R-:W1:Y:S03]  /*1eb0*/  LDCU UR6, c[0x0][0x388] ;  /* 0x00007100ff0677ac */ /* 0x000e660008000800 */
[----:B------:R-:W-:Y:S01]  /*1ec0*/  IMAD R11, R6, UR5, R11 ;  /* 0x00000005060b7c24 */ /* 0x000fe2000f8e020b */
[----:B------:R-:W-:-:S04]  /*1ed0*/  UIADD3 UR5, UPT, UPT, UR5, 0x1, URZ ;  /* 0x0000000105057890 */ /* 0x000fc8000fffe0ff */
[----:B-1----:R-:W-:Y:S01]  /*1ee0*/  UISETP.NE.AND UP0, UPT, UR5, UR6, UPT ;  /* 0x000000060500728c */ /* 0x002fe2000bf05270 */
[----:B0-----:R-:W-:-:S05]  /*1ef0*/  IMAD.WIDE R8, R11, 0x8, R8 ;  /* 0x000000080b087825 */ /* 0x001fca00078e0208 */
[----:B------:R0:W-:Y:S03]  /*1f00*/  STG.E.64 desc[UR10][R8.64], R18 ;  /* 0x0000001208007986 */ /* 0x0001e6000c101b0a */
[----:B------:R-:W-:Y:S05]  /*1f10*/  BRA.U UP0, `(.L_x_37) ;  /* 0xfffffff900007547 */ /* 0x000fea000b83ffff */
[----:B0-----:R-:W0:Y:S01]  /*1f20*/  LDC R8, c[0x0][0x3ac] ;  /* 0x0000eb00ff087b82 */ /* 0x001e220000000800 */
[----:B------:R-:W-:-:S06]  /*1f30*/  UIADD3 UR4, UPT, UPT, UR4, 0x1, URZ ;  /* 0x0000000104047890 */ /* 0x000fcc000fffe0ff */
[----:B0-----:R-:W-:-:S13]  /*1f40*/  ISETP.NE.AND P0, PT, R8, UR4, PT ;  /* 0x0000000408007c0c */ /* 0x001fda000bf05270 */
[----:B------:R-:W-:Y:S05]  /*1f50*/  @!P0 EXIT ;  /* 0x000000000000894d */ /* 0x000fea0003800000 */
[----:B------:R-:W-:Y:S05]  /*1f60*/  BRA `(.L_x_38) ;  /* 0xfffffff400e47947 */ /* 0x000fea000383ffff */
.L_x_32:
[C---:B------:R-:W-:Y:S01]  /*1f70*/  LOP3.LUT R4, R9.reuse, 0x7, RZ, 0xc0, !PT ;  /* 0x0000000709047812 */ /* 0x040fe200078ec0ff */
[----:B------:R-:W-:Y:S01]  /*1f80*/  UMOV UR4, URZ ;  /* 0x000000ff00047c82 */ /* 0x000fe20008000000 */
[----:B------:R-:W-:Y:S02]  /*1f90*/  IADD3 R0, PT, PT, R9, -0x1, RZ ;  /* 0xffffffff09007810 */ /* 0x000fe40007ffe0ff */
[----:B------:R-:W-:Y:S02]  /*1fa0*/  IADD3 R3, PT, PT, R4, -0x1, RZ ;  /* 0xffffffff04037810 */ /* 0x000fe40007ffe0ff */
[----:B------:R-:W-:Y:S02]  /*1fb0*/  ISETP.GE.U32.AND P1, PT, R0, 0x7, PT ;  /* 0x000000070000780c */ /* 0x000fe40003f26070 */
[----:B------:R-:W-:Y:S02]  /*1fc0*/  ISETP.GE.U32.AND P0, PT, R3, 0x3, PT ;  /* 0x000000030300780c */ /* 0x000fe40003f06070 */
[----:B------:R-:W-:-:S02]  /*1fd0*/  LOP3.LUT R7, R9, 0x3, RZ, 0xc0, !PT ;  /* 0x0000000309077812 */ /* 0x000fc400078ec0ff */
[----:B------:R-:W-:-:S09]  /*1fe0*/  LOP3.LUT R0, R9, 0x7ffffff8, RZ, 0xc0, !PT ;  /* 0x7ffffff809007812 */ /* 0x000fd200078ec0ff */
.L_x_44:
[----:B0-----:R-:W0:Y:S01]  /*1ff0*/  LDCU UR5, c[0x0][0x3ac] ;  /* 0x00007580ff0577ac */ /* 0x001e220008000800 */
[----:B------:R-:W-:Y:S02]  /*2000*/  IMAD R3, R5, UR4, R2 ;  /* 0x0000000405037c24 */ /* 0x000fe4000f8e0202 */
[----:B------:R-:W-:Y:S01]  /*2010*/  HFMA2 R16, -RZ, RZ, 0, 0 ;  /* 0x00000000ff107431 */ /* 0x000fe200000001ff */
[----:B------:R-:W-:-:S04]  /*2020*/  UIADD3 UR4, UPT, UPT, UR4, 0x1, URZ ;  /* 0x0000000104047890 */ /* 0x000fc8000fffe0ff */
[----:B0-----:R-:W-:Y:S01]  /*2030*/  UISETP.NE.AND UP0, UPT, UR4, UR5, UPT ;  /* 0x000000050400728c */ /* 0x001fe2000bf05270 */
[----:B-1----:R-:W-:Y:S10]  /*2040*/  @!P1 BRA `(.L_x_39) ;  /* 0x00000000005c9947 */ /* 0x002ff40003800000 */
[----:B------:R-:W0:Y:S01]  /*2050*/  LDC.64 R8, c[0x0][0x3a0] ;  /* 0x0000e800ff087b82 */ /* 0x000e220000000a00 */
[----:B------:R-:W-:-:S05]  /*2060*/  UMOV UR5, URZ ;  /* 0x000000ff00057c82 */ /* 0x000fca0008000000 */
.L_x_40:
        /* <DEDUP_REMOVED lines=20> */
[----:B-1----:R-:W-:-:S07]  /*21b0*/  MOV R16, R0 ;  /* 0x0000000000107202 */ /* 0x002fce0000000f00 */
.L_x_39:
[----:B------:R-:W-:-:S13]  /*21c0*/  ISETP.NE.AND P2, PT, R4, RZ, PT ;  /* 0x000000ff0400720c */ /* 0x000fda0003f45270 */
[----:B------:R-:W-:Y:S05]  /*21d0*/  @!P2 BRA `(.L_x_41) ;  /* 0x000000000074a947 */ /* 0x000fea0003800000 */
[----:B------:R-:W-:Y:S01]  /*21e0*/  ISETP.NE.AND P2, PT, R7, RZ, PT ;  /* 0x000000ff0700720c */ /* 0x000fe20003f45270 */
[----:B------:R-:W-:-:S12]  /*21f0*/  @!P0 BRA `(.L_x_42) ;  /* 0x00000000002c8947 */ /* 0x000fd80003800000 */
        /* <DEDUP_REMOVED lines=11> */
.L_x_42:
[----:B------:R-:W-:Y:S05]  /*22b0*/  @!P2 BRA `(.L_x_41) ;  /* 0x00000000003ca947 */ /* 0x000fea0003800000 */
[----:B0-----:R-:W0:Y:S01]  /*22c0*/  LDC R8, c[0x0][0x388] ;  /* 0x0000e200ff087b82 */ /* 0x001e220000000800 */
[----:B------:R-:W-:Y:S02]  /*22d0*/  ISETP.NE.AND P2, PT, R7, 0x1, PT ;  /* 0x000000010700780c */ /* 0x000fe40003f45270 */
[----:B0-----:R-:W-:-:S13]  /*22e0*/  LOP3.LUT P3, RZ, R8, 0x1, RZ, 0xc0, !PT ;  /* 0x0000000108ff7812 */ /* 0x001fda000786c0ff */
[----:B------:R-:W0:Y:S01]  /*22f0*/  @P3 LDC.64 R12, c[0x0][0x3a0] ;  /* 0x0000e800ff0c3b82 */ /* 0x000e220000000a00 */
[----:B------:R-:W-:Y:S05]  /*2300*/  @!P2 BRA `(.L_x_43) ;  /* 0x00000000001ca947 */ /* 0x000fea0003800000 */
[----:B------:R-:W1:Y:S01]  /*2310*/  LDC.64 R8, c[0x0][0x3a0] ;  /* 0x0000e800ff087b82 */ /* 0x000e620000000a00 */
[C---:B------:R-:W-:Y:S01]  /*2320*/  IMAD R11, R16.reuse, R6, R3 ;  /* 0x00000006100b7224 */ /* 0x040fe200078e0203 */
[----:B------:R-:W-:-:S03]  /*2330*/  IADD3 R16, PT, PT, R16, 0x2, RZ ;  /* 0x0000000210107810 */ /* 0x000fc60007ffe0ff */
[----:B-1----:R-:W-:-:S05]  /*2340*/  IMAD.WIDE R8, R11, 0x8, R8 ;  /* 0x000000080b087825 */ /* 0x002fca00078e0208 */
[----:B------:R1:W-:Y:S01]  /*2350*/  STG.E.64 desc[UR10][R8.64], RZ ;  /* 0x000000ff08007986 */ /* 0x0003e2000c101b0a */
[----:B------:R-:W-:-:S05]  /*2360*/  IMAD.WIDE R10, R6, 0x8, R8 ;  /* 0x00000008060a7825 */ /* 0x000fca00078e0208 */
[----:B------:R1:W-:Y:S02]  /*2370*/  STG.E.64 desc[UR10][R10.64], RZ ;  /* 0x000000ff0a007986 */ /* 0x0003e4000c101b0a */
.L_x_43:
[----:B-1----:R-:W-:-:S04]  /*2380*/  @P3 IMAD R9, R16, R6, R3 ;  /* 0x0000000610093224 */ /* 0x002fc800078e0203 */
[----:B0-----:R-:W-:-:S05]  /*2390*/  @P3 IMAD.WIDE R8, R9, 0x8, R12 ;  /* 0x0000000809083825 */ /* 0x001fca00078e020c */
[----:B------:R1:W-:Y:S02]  /*23a0*/  @P3 STG.E.64 desc[UR10][R8.64], RZ ;  /* 0x000000ff08003986 */ /* 0x0003e4000c101b0a */
.L_x_41:
[----:B------:R-:W-:Y:S05]  /*23b0*/  BRA.U UP0, `(.L_x_44) ;  /* 0xfffffffd000c7547 */ /* 0x000fea000b83ffff */
[----:B------:R-:W-:Y:S05]  /*23c0*/  EXIT ;  /* 0x000000000000794d */ /* 0x000fea0003800000 */
.L_x_45:
        /* <DEDUP_REMOVED lines=11> */
.L_x_50:


//--------------------- .text._Z12curl_vanillaPdS_S_S_S_S_S_S_S_S_S_S_S_S_S_S_S_S_S_iiS_S_S_ --------------------------
	.section	.text._Z12curl_vanillaPdS_S_S_S_S_S_S_S_S_S_S_S_S_S_S_S_S_S_iiS_S_S_,"ax",@progbits
	.align	128
        .global         _Z12curl_vanillaPdS_S_S_S_S_S_S_S_S_S_S_S_S_S_S_S_S_S_iiS_S_S_
        .type           _Z12curl_vanillaPdS_S_S_S_S_S_S_S_S_S_S_S_S_S_S_S_S_S_iiS_S_S_,@function
        .size           _Z12curl_vanillaPdS_S_S_S_S_S_S_S_S_S_S_S_S_S_S_S_S_S_iiS_S_S_,(.L_x_51 - _Z12curl_vanillaPdS_S_S_S_S_S_S_S_S_S_S_S_S_S_S_S_S_S_iiS_S_S_)
        .other          _Z12curl_vanillaPdS_S_S_S_S_S_S_S_S_S_S_S_S_S_S_S_S_S_iiS_S_S_,@"STO_CUDA_ENTRY STV_DEFAULT"
_Z12curl_vanillaPdS_S_S_S_S_S_S_S_S_S_S_S_S_S_S_S_S_S_iiS_S_S_:
.text._Z12curl_vanillaPdS_S_S_S_S_S_S_S_S_S_S_S_S_S_S_S_S_S_iiS_S_S_:
[----:B------:R-:W-:Y:S08]  /*0000*/  LDC R1, c[0x0][0x37c] ;  /* 0x0000df00ff017b82 */ /* 0x000ff00000000800 */
[----:B------:R-:W0:Y:S02]  /*0010*/  LDC R24, c[0x0][0x41c] ;  /* 0x00010700ff187b82 */ /* 0x000e240000000800 */
[----:B0-----:R-:W-:-:S13]  /*0020*/  ISETP.GE.AND P0, PT, R24, 0x1, PT ;  /* 0x000000011800780c */ /* 0x001fda0003f06270 */
[----:B------:R-:W-:Y:S05]  /*0030*/  @!P0 EXIT ;  /* 0x000000000000894d */ /* 0x000fea0003800000 */
[----:B------:R-:W0:Y:S01]  /*0040*/  S2R R0, SR_TID.X ;  /* 0x0000000000007919 */ /* 0x000e220000002100 */
[----:B------:R-:W0:Y:S01]  /*0050*/  LDCU UR4, c[0x0][0x360] ;  /* 0x00006c00ff0477ac */ /* 0x000e220008000800 */
[----:B------:R-:W-:Y:S01]  /*0060*/  IADD3 R24, PT, PT, -R24, RZ, RZ ;  /* 0x000000ff18187210 */ /* 0x000fe20007ffe1ff */
[----:B------:R-:W0:Y:S01]  /*0070*/  S2R R3, SR_CTAID.X ;  /* 0x0000000000037919 */ /* 0x000e220000002500 */
[----:B------:R-:W1:Y:S01]  /*0080*/  LDCU.64 UR6, c[0x0][0x358] ;  /* 0x00006b00ff0677ac */ /* 0x000e620008000a00 */
[----:B------:R-:W2:Y:S02]  /*0090*/  LDCU UR5, c[0x0][0x418] ;  /* 0x00008300ff0577ac */ /* 0x000ea40008000800 */
[----:B012---:R-:W-:-:S07]  /*00a0*/  IMAD R0, R3, UR4, R0 ;  /* 0x0000000403007c24 */ /* 0x007fce000f8e0200 */
.L_x_46:
[----:B0-----:R-:W0:Y:S08]  /*00b0*/  LDC.64 R8, c[0x0][0x410] ;  /* 0x00010400ff087b82 */ /* 0x001e300000000a00 */
[----:B------:R-:W1:Y:S08]  /*00c0*/  LDC.64 R6, c[0x0][0x400] ;  /* 0x00010000ff067b82 */ /* 0x000e700000000a00 */
[----:B------:R-:W2:Y:S08]  /*00d0*/  LDC.64 R10, c[0x0][0x3a0] ;  /* 0x0000e800ff0a7b82 */ /* 0x000eb00000000a00 */
[----:B------:R-:W3:Y:S01]  /*00e0*/  LDC.64 R18, c[0x0][0x3f8] ;  /* 0x0000fe00ff127b82 */ /* 0x000ee20000000a00 */
[----:B0-----:R-:W-:-:S06]  /*00f0*/  IMAD.WIDE R8, R0, 0x8, R8 ;  /* 0x0000000800087825 */ /* 0x001fcc00078e0208 */
[----:B------:R-:W4:Y:S01]  /*0100*/  LDG.E.64 R8, desc[UR6][R8.64] ;  /* 0x0000000608087981 */ /* 0x000f22000c1e1b00 */
[----:B------:R-:W0:Y:S01]  /*0110*/  LDC.64 R2, c[0x0][0x388] ;  /* 0x0000e200ff027b82 */ /* 0x000e220000000a00 */
[----:B-1----:R-:W-:-:S05]  /*0120*/  IMAD.WIDE R6, R0, 0x8, R6 ;  /* 0x0000000800067825 */ /* 0x002fca00078e0206 */
[----:B------:R-:W4:Y:S02]  /*0130*/  LDG.E.64 R32, desc[UR6][R6.64] ;  /* 0x0000000606207981 */ /* 0x000f24000c1e1b00 */
[----:B------:R-:W1:Y:S01]  /*0140*/  LDC.64 R14, c[0x0][0x408] ;  /* 0x00010200ff0e7b82 */ /* 0x000e620000000a00 */
[----:B--2---:R-:W-:-:S05]  /*0150*/  IMAD.WIDE R10, R0, 0x8, R10 ;  /* 0x00000008000a7825 */ /* 0x004fca00078e020a */
[----:B------:R-:W2:Y:S01]  /*0160*/  LDG.E.64 R12, desc[UR6][R10.64] ;  /* 0x000000060a0c7981 */ /* 0x000ea2000c1e1b00 */
[C---:B---3--:R-:W-:Y:S01]  /*0170*/  IMAD.WIDE R18, R0.reuse, 0x8, R18 ;  /* 0x0000000800127825 */ /* 0x048fe200078e0212 */
[----:B------:R-:W3:Y:S04]  /*0180*/  LDC.64 R4, c[0x0][0x3b8] ;  /* 0x0000ee00ff047b82 */ /* 0x000ee80000000a00 */
[----:B------:R-:W5:Y:S01]  /*0190*/  LDG.E.64 R22, desc[UR6][R18.64] ;  /* 0x0000000612167981 */ /* 0x000f62000c1e1b00 */
[----:B0-----:R-:W-:-:S03]  /*01a0*/  IMAD.WIDE R2, R0, 0x8, R2 ;  /* 0x0000000800027825 */ /* 0x001fc600078e0202 */
[----:B------:R-:W0:Y:S02]  /*01b0*/  LDC.64 R20, c[0x0][0x3e0] ;  /* 0x0000f800ff147b82 */ /* 0x000e240000000a00 */
[----:B------:R-:W5:Y:S01]  /*01c0*/  LDG.E.64 R26, desc[UR6][R2.64] ;  /* 0x00000006021a7981 */ /* 0x000f62000c1e1b00 */
[----:B-1----:R-:W-:-:S05]  /*01d0*/  IMAD.WIDE R14, R0, 0x8, R14 ;  /* 0x00000008000e7825 */ /* 0x002fca00078e020e */
[----:B------:R-:W1:Y:S01]  /*01e0*/  LDC.64 R16, c[0x0][0x390] ;  /* 0x0000e400ff107b82 */ /* 0x000e620000000a00 */
[----:B------:R-:W5:Y:S01]  /*01f0*/  LDG.E.64 R30, desc[UR6][R14.64] ;  /* 0x000000060e1e7981 */ /* 0x000f62000c1e1b00 */
[----:B---3--:R-:W-:-:S06]  /*0200*/  IMAD.WIDE R4, R0, 0x8, R4 ;  /* 0x0000000800047825 */ /* 0x008fcc00078e0204 */
[----:B------:R-:W3:Y:S01]  /*0210*/  LDC.64 R36, c[0x0][0x3c8] ;  /* 0x0000f200ff247b82 */ /* 0x000ee20000000a00 */
[----:B------:R-:W3:Y:S01]  /*0220*/  LDG.E.64 R28, desc[UR6][R4.64] ;  /* 0x00000006041c7981 */ /* 0x000ee2000c1e1b00 */
[----:B0-----:R-:W-:-:S04]  /*0230*/  IMAD.WIDE R20, R0, 0x8, R20 ;  /* 0x0000000800147825 */ /* 0x001fc800078e0214 */
[----:B-1----:R-:W-:Y:S01]  /*0240*/  IMAD.WIDE R16, R0, 0x8, R16 ;  /* 0x0000000800107825 */ /* 0x002fe200078e0210 */
[----:B----4-:R-:W-:-:S08]  /*0250*/  DMUL R32, R8, R32 ;  /* 0x0000002008207228 */ /* 0x010fd00000000000 */
[----:B--2---:R-:W-:Y:S02]  /*0260*/  DMUL R12, R32, R12 ;  /* 0x0000000c200c7228 */ /* 0x004fe40000000000 */
[----:B-----5:R-:W-:Y:S01]  /*0270*/  DMUL R32, R8, R22 ;  /* 0x0000001608207228 */ /* 0x020fe20000000000 */
[----:B------:R-:W0:Y:S07]  /*0280*/  LDC.64 R22, c[0x0][0x3e8] ;  /* 0x0000fa00ff167b82 */ /* 0x000e2e0000000a00 */
[----:B------:R-:W-:-:S02]  /*0290*/  DFMA R26, R32, R26, R12 ;  /* 0x0000001a201a722b */ /* 0x000fc4000000000c */
[----:B------:R-:W2:Y:S01]  /*02a0*/  LDG.E.64 R32, desc[UR6][R20.64] ;  /* 0x0000000614207981 */ /* 0x000ea2000c1e1b00 */
[----:B------:R-:W1:Y:S01]  /*02b0*/  LDC.64 R12, c[0x0][0x3a8] ;  /* 0x0000ea00ff0c7b82 */ /* 0x000e620000000a00 */
[----:B------:R-:W-:Y:S02]  /*02c0*/  DMUL R34, R8, R30 ;  /* 0x0000001e08227228 */ /* 0x000fe40000000000 */
[----:B------:R-:W4:Y:S01]  /*02d0*/  LDG.E.64 R30, desc[UR6][R16.64] ;  /* 0x00000006101e7981 */ /* 0x000f22000c1e1b00 */
[----:B0-----:R-:W-:-:S05]  /*02e0*/  IMAD.WIDE R22, R0, 0x8, R22 ;  /* 0x0000000800167825 */ /* 0x001fca00078e0216 */
[----:B---3--:R-:W-:Y:S01]  /*02f0*/  DFMA R28, R34, R28, R26 ;  /* 0x0000001c221c722b */ /* 0x008fe2000000001a */
[----:B------:R-:W3:Y:S01]  /*0300*/  LDG.E.64 R26, desc[UR6][R22.64] ;  /* 0x00000006161a7981 */ /* 0x000ee2000c1e1b00 */
[----:B-1----:R-:W-:-:S05]  /*0310*/  IMAD.WIDE R12, R0, 0x8, R12 ;  /* 0x00000008000c7825 */ /* 0x002fca00078e020c */
[----:B------:R-:W5:Y:S01]  /*0320*/  LDG.E.64 R34, desc[UR6][R12.64] ;  /* 0x000000060c227981 */ /* 0x000f62000c1e1b00 */
[----:B--2---:R-:W-:-:S08]  /*0330*/  DMUL R32, R8, R32 ;  /* 0x0000002008207228 */ /* 0x004fd00000000000 */
[----:B----4-:R-:W-:Y:S01]  /*0340*/  DFMA R30, -R32, R30, R28 ;  /* 0x0000001e201e722b */ /* 0x010fe2000000011c */
[----:B------:R-:W0:Y:S08]  /*0350*/  LDC.64 R28, c[0x0][0x3f0] ;  /* 0x0000fc00ff1c7b82 */ /* 0x000e300000000a00 */
[----:B------:R-:W1:Y:S01]  /*0360*/  LDC.64 R32, c[0x0][0x3c0] ;  /* 0x0000f000ff207b82 */ /* 0x000e620000000a00 */
[----:B---3--:R-:W-:-:S08]  /*0370*/  DMUL R26, R8, R26 ;  /* 0x0000001a081a7228 */ /* 0x008fd00000000000 */
[----:B-----5:R-:W-:Y:S01]  /*0380*/  DFMA R34, -R26, R34, R30 ;  /* 0x000000221a22722b */ /* 0x020fe2000000011e */
[----:B0-----:R-:W-:-:S05]  /*0390*/  IMAD.WIDE R28, R0, 0x8, R28 ;  /* 0x00000008001c7825 */ /* 0x001fca00078e021c */
[----:B------:R-:W2:Y:S01]  /*03a0*/  LDG.E.64 R26, desc[UR6][R28.64] ;  /* 0x000000061c1a7981 */ /* 0x000ea2000c1e1b00 */
[----:B-1----:R-:W-:-:S05]  /*03b0*/  IMAD.WIDE R32, R0, 0x8, R32 ;  /* 0x0000000800207825 */ /* 0x002fca00078e0220 */
[----:B------:R-:W3:Y:S01]  /*03c0*/  LDG.E.64 R30, desc[UR6][R32.64] ;  /* 0x00000006201e7981 */ /* 0x000ee2000c1e1b00 */
[----:B--2---:R-:W-:-:S08]  /*03d0*/  DMUL R26, R8, R26 ;  /* 0x0000001a081a7228 */ /* 0x004fd00000000000 */
[----:B---3--:R-:W-:Y:S01]  /*03e0*/  DFMA R26, -R26, R30, R34 ;  /* 0x0000001e1a1a722b */ /* 0x008fe20000000122 */
[----:B------:R-:W0:Y:S08]  /*03f0*/  LDC.64 R34, c[0x0][0x420] ;  /* 0x00010800ff227b82 */ /* 0x000e300000000a00 */
[----:B------:R-:W1:Y:S01]  /*0400*/  LDC.64 R30, c[0x0][0x3d0] ;  /* 0x0000f400ff1e7b82 */ /* 0x000e620000000a00 */
[----:B0-----:R-:W-:-:S05]  /*0410*/  IMAD.WIDE R34, R0, 0x8, R34 ;  /* 0x0000000800227825 */ /* 0x001fca00078e0222 */
[----:B------:R1:W-:Y:S04]  /*0420*/  STG.E.64 desc[UR6][R34.64], R26 ;  /* 0x0000001a22007986 */ /* 0x0003e8000c101b06 */
[----:B------:R-:W2:Y:S04]  /*0430*/  LDG.E.64 R16, desc[UR6][R16.64] ;  /* 0x0000000610107981 */ /* 0x000ea8000c1e1b00 */
[----:B------:R-:W3:Y:S04]  /*0440*/  LDG.E.64 R32, desc[UR6][R32.64] ;  /* 0x0000000620207981 */ /* 0x000ee8000c1e1b00 */
[----:B------:R-:W4:Y:S01]  /*0450*/  LDG.E.64 R18, desc[UR6][R18.64] ;  /* 0x0000000612127981 */ /* 0x000f22000c1e1b00 */
[----:B-1----:R-:W-:-:S03]  /*0460*/  IMAD.WIDE R26, R0, 0x8, R30 ;  /* 0x00000008001a7825 */ /* 0x002fc600078e021e */
[----:B------:R-:W5:Y:S04]  /*0470*/  LDG.E.64 R34, desc[UR6][R12.64] ;  /* 0x000000060c227981 */ /* 0x000f68000c1e1b00 */
[----:B------:R-:W2:Y:S04]  /*0480*/  LDG.E.64 R30, desc[UR6][R26.64] ;  /* 0x000000061a1e7981 */ /* 0x000ea8000c1e1b00 */
[----:B------:R-:W4:Y:S04]  /*0490*/  LDG.E.64 R6, desc[UR6][R6.64] ;  /* 0x0000000606067981 */ /* 0x000f28000c1e1b00 */
[----:B------:R-:W4:Y:S01]  /*04a0*/  LDG.E.64 R14, desc[UR6][R14.64] ;  /* 0x000000060e0e7981 */ /* 0x000f22000c1e1b00 */
[----:B--2---:R-:W-:-:S08]  /*04b0*/  DMUL R30, R8, R30 ;  /* 0x0000001e081e7228 */ /* 0x004fd00000000000 */
[----:B-----5:R-:W-:Y:S01]  /*04c0*/  DMUL R34, R30, R34 ;  /* 0x000000221e227228 */ /* 0x020fe20000000000 */
[----:B------:R-:W-:-:S05]  /*04d0*/  IMAD.WIDE R30, R0, 0x8, R36 ;  /* 0x00000008001e7825 */ /* 0x000fca00078e0224 */
[----:B------:R-:W2:Y:S02]  /*04e0*/  LDG.E.64 R36, desc[UR6][R30.64] ;  /* 0x000000061e247981 */ /* 0x000ea4000c1e1b00 */
[----:B--2---:R-:W-:-:S08]  /*04f0*/  DMUL R36, R8, R36 ;  /* 0x0000002408247228 */ /* 0x004fd00000000000 */
[----:B------:R-:W-:Y:S01]  /*0500*/  DFMA R36, R36, R16, R34 ;  /* 0x000000102424722b */ /* 0x000fe20000000022 */
[----:B------:R-:W0:Y:S02]  /*0510*/  LDC.64 R34, c[0x0][0x3d8] ;  /* 0x0000f600ff227b82 */ /* 0x000e240000000a00 */
[----:B0-----:R-:W-:-:S05]  /*0520*/  IMAD.WIDE R34, R0, 0x8, R34 ;  /* 0x0000000800227825 */ /* 0x001fca00078e0222 */
[----:B------:R-:W2:Y:S02]  /*0530*/  LDG.E.64 R12, desc[UR6][R34.64] ;  /* 0x00000006220c7981 */ /* 0x000ea4000c1e1b00 */
[----:B--2---:R-:W-:-:S08]  /*0540*/  DMUL R12, R8, R12 ;  /* 0x0000000c080c7228 */ /* 0x004fd00000000000 */
[----:B---3--:R-:W-:Y:S02]  /*0550*/  DFMA R36, R12, R32, R36 ;  /* 0x000000200c24722b */ /* 0x008fe40000000024 */
[----:B------:R-:W0:Y:S02]  /*0560*/  LDC.64 R12, c[0x0][0x380] ;  /* 0x0000e000ff0c7b82 */ /* 0x000e240000000a00 */
[----:B0-----:R-:W-:-:S05]  /*0570*/  IMAD.WIDE R12, R0, 0x8, R12 ;  /* 0x00000008000c7825 */ /* 0x001fca00078e020c */
[----:B------:R-:W2:Y:S01]  /*0580*/  LDG.E.64 R16, desc[UR6][R12.64] ;  /* 0x000000060c107981 */ /* 0x000ea2000c1e1b00 */
[----:B----4-:R-:W-:-:S08]  /*0590*/  DMUL R18, R8, R18 ;  /* 0x0000001208127228 */ /* 0x010fd00000000000 */
[----:B--2---:R-:W-:Y:S01]  /*05a0*/  DFMA R36, -R18, R16, R36 ;  /* 0x000000101224722b */ /* 0x004fe20000000124 */
[----:B------:R-:W0:Y:S02]  /*05b0*/  LDC.64 R16, c[0x0][0x398] ;  /* 0x0000e600ff107b82 */ /* 0x000e240000000a00 */
[----:B0-----:R-:W-:-:S05]  /*05c0*/  IMAD.WIDE R32, R0, 0x8, R16 ;  /* 0x0000000800207825 */ /* 0x001fca00078e0210 */
[----:B------:R-:W2:Y:S01]  /*05d0*/  LDG.E.64 R16, desc[UR6][R32.64] ;  /* 0x0000000620107981 */ /* 0x000ea2000c1e1b00 */
[----:B------:R-:W-:-:S08]  /*05e0*/  DMUL R6, R8, R6 ;  /* 0x0000000608067228 */ /* 0x000fd00000000000 */
        /* <DEDUP_REMOVED lines=8> */
[----:B------:R0:W-:Y:S04]  /*0670*/  STG.E.64 desc[UR6][R18.64], R36 ;  /* 0x0000002412007986 */ /* 0x0001e8000c101b06 */
[----:B------:R-:W2:Y:S04]  /*0680*/  LDG.E.64 R22, desc[UR6][R22.64] ;  /* 0x0000000616167981 */ /* 0x000ea8000c1e1b00 */
[----:B------:R-:W3:Y:S04]  /*0690*/  LDG.E.64 R6, desc[UR6][R32.64] ;  /* 0x0000000620067981 */ /* 0x000ee8000c1e1b00 */
[----:B------:R-:W4:Y:S04]  /*06a0*/  LDG.E.64 R20, desc[UR6][R20.64] ;  /* 0x0000000614147981 */ /* 0x000f28000c1e1b00 */
[----:B------:R-:W5:Y:S04]  /*06b0*/  LDG.E.64 R12, desc[UR6][R12.64] ;  /* 0x000000060c0c7981 */ /* 0x000f68000c1e1b00 */
[----:B------:R-:W5:Y:S04]  /*06c0*/  LDG.E.64 R28, desc[UR6][R28.64] ;  /* 0x000000061c1c7981 */ /* 0x000f68000c1e1b00 */
[----:B------:R-:W5:Y:S04]  /*06d0*/  LDG.E.64 R16, desc[UR6][R16.64] ;  /* 0x0000000610107981 */ /* 0x000f68000c1e1b00 */
[----:B------:R-:W5:Y:S04]  /*06e0*/  LDG.E.64 R30, desc[UR6][R30.64] ;  /* 0x000000061e1e7981 */ /* 0x000f68000c1e1b00 */
[----:B------:R-:W5:Y:S04]  /*06f0*/  LDG.E.64 R2, desc[UR6][R2.64] ;  /* 0x0000000602027981 */ /* 0x000f68000c1e1b00 */
[----:B------:R-:W5:Y:S04]  /*0700*/  LDG.E.64 R26, desc[UR6][R26.64] ;  /* 0x000000061a1a7981 */ /* 0x000f68000c1e1b00 */
[----:B------:R-:W5:Y:S04]  /*0710*/  LDG.E.64 R10, desc[UR6][R10.64] ;  /* 0x000000060a0a7981 */ /* 0x000f68000c1e1b00 */
[----:B------:R-:W5:Y:S04]  /*0720*/  LDG.E.64 R34, desc[UR6][R34.64] ;  /* 0x0000000622227981 */ /* 0x000f68000c1e1b00 */
[----:B------:R-:W5:Y:S01]  /*0730*/  LDG.E.64 R4, desc[UR6][R4.64] ;  /* 0x0000000604047981 */ /* 0x000f62000c1e1b00 */
[----:B------:R-:W-:-:S04]  /*0740*/  IADD3 R24, PT, PT, R24, 0x1, RZ ;  /* 0x0000000118187810 */ /* 0x000fc80007ffe0ff */
[----:B------:R-:W-:Y:S01]  /*0750*/  ISETP.NE.AND P0, PT, R24, RZ, PT ;  /* 0x000000ff1800720c */ /* 0x000fe20003f05270 */
[----:B--2---:R-:W-:-:S08]  /*0760*/  DMUL R22, R8, R22 ;  /* 0x0000001608167228 */ /* 0x004fd00000000000 */
[----:B---3--:R-:W-:Y:S02]  /*0770*/  DMUL R6, R22, R6 ;  /* 0x0000000616067228 */ /* 0x008fe40000000000 */
[C---:B----4-:R-:W-:Y:S02]  /*0780*/  DMUL R20, R8.reuse, R20 ;  /* 0x0000001408147228 */ /* 0x050fe40000000000 */
[----:B-----5:R-:W-:-:S06]  /*0790*/  DMUL R28, R8, R28 ;  /* 0x0000001c081c7228 */ /* 0x020fcc0000000000 */
[----:B------:R-:W-:Y:S01]  /*07a0*/  DFMA R6, R20, R12, R6 ;  /* 0x0000000c1406722b */ /* 0x000fe20000000006 */
[----:B------:R-:W1:Y:S01]  /*07b0*/  LDC.64 R12, c[0x0][0x430] ;  /* 0x00010c00ff0c7b82 */ /* 0x000e620000000a00 */
[----:B------:R-:W-:-:S06]  /*07c0*/  DMUL R30, R8, R30 ;  /* 0x0000001e081e7228 */ /* 0x000fcc0000000000 */
[----:B------:R-:W-:Y:S02]  /*07d0*/  DFMA R6, R28, R16, R6 ;  /* 0x000000101c06722b */ /* 0x000fe40000000006 */
[----:B------:R-:W-:-:S06]  /*07e0*/  DMUL R26, R8, R26 ;  /* 0x0000001a081a7228 */ /* 0x000fcc0000000000 */
[----:B------:R-:W-:Y:S02]  /*07f0*/  DFMA R2, -R30, R2, R6 ;  /* 0x000000021e02722b */ /* 0x000fe40000000106 */
[----:B------:R-:W-:-:S06]  /*0800*/  DMUL R34, R8, R34 ;  /* 0x0000002208227228 */ /* 0x000fcc0000000000 */
[----:B------:R-:W-:-:S08]  /*0810*/  DFMA R2, -R26, R10, R2 ;  /* 0x0000000a1a02722b */ /* 0x000fd00000000102 */
[----:B------:R-:W-:Y:S01]  /*0820*/  DFMA R4, -R34, R4, R2 ;  /* 0x000000042204722b */ /* 0x000fe20000000102 */
[C---:B-1----:R-:W-:Y:S01]  /*0830*/  IMAD.WIDE R2, R0.reuse, 0x8, R12 ;  /* 0x0000000800027825 */ /* 0x042fe200078e020c */
[----:B------:R-:W-:-:S05]  /*0840*/  IADD3 R0, PT, PT, R0, UR5, RZ ;  /* 0x0000000500007c10 */ /* 0x000fca000fffe0ff */
[----:B------:R0:W-:Y:S01]  /*0850*/  STG.E.64 desc[UR6][R2.64], R4 ;  /* 0x0000000402007986 */ /* 0x0001e2000c101b06 */
[----:B------:R-:W-:Y:S05]  /*0860*/  @P0 BRA `(.L_x_46) ;  /* 0xfffffff800100947 */ /* 0x000fea000383ffff */
[----:B------:R-:W-:Y:S05]  /*0870*/  EXIT ;  /* 0x000000000000794d */ /* 0x000fea0003800000 */
.L_x_47:
        /* <DEDUP_REMOVED lines=16> */
.L_x_51:


//--------------------- .nv.shared._Z10mxm_sharedPdiS_iS_i --------------------------
	.section	.nv.shared._Z10mxm_sharedPdiS_iS_i,"aw",@nobits
	.sectionflags	@""
	.align	8
.nv.shared._Z10mxm_sharedPdiS_iS_i:
	.zero		5120


//--------------------- .nv.shared.reserved.0     --------------------------
	.section	.nv.shared.reserved.0,"aw",@nobits
	.weak		__nv_reservedSMEM_offset_0_alias
	.size		__nv_reservedSMEM_offset_0_alias, 0, 64
	.other		__nv_reservedSMEM_offset_0_alias,@"STO_CUDA_RESERVED_SHARED STV_DEFAULT"
__nv_reservedSMEM_offset_0_alias:
	.zero		0
	.zero		64


//--------------------- .nv.constant0._Z10mxm_sharedPdiS_iS_i --------------------------
	.section	.nv.constant0._Z10mxm_sharedPdiS_iS_i,"a",@progbits
	.sectionflags	@""
	.align	4
.nv.constant0._Z10mxm_sharedPdiS_iS_i:
	.zero		940


//--------------------- .nv.constant0._Z6mxm_1dPdiS_iS_i --------------------------
	.section	.nv.constant0._Z6mxm_1dPdiS_iS_i,"a",@progbits
	.sectionflags	@""
	.align	4
.nv.constant0._Z6mxm_1dPdiS_iS_i:
	.zero		940


//--------------------- .nv.constant0._Z11mxm_vanillaPdiS_iS_iii --------------------------
	.section	.nv.constant0._Z11mxm_vanillaPdiS_iS_iii,"a",@progbits
	.sectionflags	@""
	.align	4
.nv.constant0._Z11mxm_vanillaPdiS_iS_iii:
	.zero		948


//--------------------- .nv.constant0._Z12curl_vanillaPdS_S_S_S_S_S_S_S_S_S_S_S_S_S_S_S_S_S_iiS_S_S_ --------------------------
	.section	.nv.constant0._Z12curl_vanillaPdS_S_S_S_S_S_S_S_S_S_S_S_S_S_S_S_S_S_iiS_S_S_,"a",@progbits
	.sectionflags	@""
	.align	4
.nv.constant0._Z12curl_vanillaPdS_S_S_S_S_S_S_S_S_S_S_S_S_S_S_S_S_S_iiS_S_S_:
	.zero		1080


//--------------------- SYMBOLS --------------------------

	.type		.nv.reservedSmem.offset0,@object
	.size		.nv.reservedSmem.offset0,0x4
	.type		.nv.reservedSmem.cap,@object
	.size		.nv.reservedSmem.cap,0x4
